//
// Generated by NVIDIA NVVM Compiler
//
// Compiler Build ID: CL-36424714
// Cuda compilation tools, release 13.0, V13.0.88
// Based on NVVM 20.0.0
//

.version 9.0
.target sm_100
.address_size 64

	// .globl	_Z19game_of_life_kernelPKmPmi

.visible .entry _Z19game_of_life_kernelPKmPmi(
	.param .u64 .ptr .align 1 _Z19game_of_life_kernelPKmPmi_param_0,
	.param .u64 .ptr .align 1 _Z19game_of_life_kernelPKmPmi_param_1,
	.param .u32 _Z19game_of_life_kernelPKmPmi_param_2
)
{
	.reg .pred 	%p<220>;
	.reg .b16 	%rs<457>;
	.reg .b32 	%r<634>;
	.reg .b64 	%rd<495>;

	ld.param.u64 	%rd195, [_Z19game_of_life_kernelPKmPmi_param_0];
	ld.param.u32 	%r175, [_Z19game_of_life_kernelPKmPmi_param_2];
	cvta.to.global.u64 	%rd1, %rd195;
	shr.s32 	%r176, %r175, 3;
	mov.u32 	%r177, %ctaid.x;
	mov.u32 	%r178, %ntid.x;
	mov.u32 	%r179, %tid.x;
	mad.lo.s32 	%r2, %r177, %r178, %r179;
	mov.u32 	%r180, %ctaid.y;
	mov.u32 	%r181, %ntid.y;
	mov.u32 	%r182, %tid.y;
	mad.lo.s32 	%r183, %r180, %r181, %r182;
	max.s32 	%r184, %r2, %r183;
	setp.ge.s32 	%p1, %r184, %r176;
	@%p1 bra 	$L__BB0_207;
	mul.lo.s32 	%r4, %r176, %r183;
	add.s32 	%r5, %r4, %r2;
	mul.wide.s32 	%rd196, %r5, 8;
	add.s64 	%rd2, %rd1, %rd196;
	ld.global.u64 	%rd3, [%rd2];
	cvt.u16.u64 	%rs55, %rd3;
	shr.u16 	%rs56, %rs55, 10;
	and.b16  	%rs1, %rs56, 1;
	shr.u16 	%rs57, %rs55, 11;
	and.b16  	%rs2, %rs57, 1;
	shr.u16 	%rs58, %rs55, 12;
	and.b16  	%rs3, %rs58, 1;
	shr.u16 	%rs59, %rs55, 13;
	and.b16  	%rs4, %rs59, 1;
	shr.u64 	%rd197, %rd3, 17;
	cvt.u16.u64 	%rs60, %rd197;
	and.b16  	%rs5, %rs60, 1;
	shr.u64 	%rd198, %rd3, 18;
	cvt.u16.u64 	%rs61, %rd198;
	and.b16  	%rs6, %rs61, 1;
	shr.u64 	%rd199, %rd3, 19;
	cvt.u16.u64 	%rs62, %rd199;
	and.b16  	%rs7, %rs62, 1;
	shr.u64 	%rd200, %rd3, 20;
	cvt.u16.u64 	%rs63, %rd200;
	and.b16  	%rs8, %rs63, 1;
	shr.u64 	%rd201, %rd3, 21;
	cvt.u16.u64 	%rs64, %rd201;
	and.b16  	%rs9, %rs64, 1;
	shr.u64 	%rd202, %rd3, 22;
	cvt.u16.u64 	%rs65, %rd202;
	and.b16  	%rs10, %rs65, 1;
	shr.u64 	%rd203, %rd3, 25;
	cvt.u16.u64 	%rs66, %rd203;
	and.b16  	%rs11, %rs66, 1;
	shr.u64 	%rd204, %rd3, 26;
	cvt.u16.u64 	%rs67, %rd204;
	and.b16  	%rs12, %rs67, 1;
	shr.u64 	%rd205, %rd3, 27;
	cvt.u16.u64 	%rs68, %rd205;
	and.b16  	%rs13, %rs68, 1;
	shr.u64 	%rd206, %rd3, 28;
	cvt.u16.u64 	%rs69, %rd206;
	and.b16  	%rs14, %rs69, 1;
	shr.u64 	%rd207, %rd3, 29;
	cvt.u16.u64 	%rs70, %rd207;
	and.b16  	%rs15, %rs70, 1;
	shr.u64 	%rd208, %rd3, 30;
	cvt.u16.u64 	%rs71, %rd208;
	and.b16  	%rs16, %rs71, 1;
	shr.u64 	%rd209, %rd3, 33;
	cvt.u16.u64 	%rs72, %rd209;
	and.b16  	%rs17, %rs72, 1;
	shr.u64 	%rd210, %rd3, 34;
	cvt.u16.u64 	%rs73, %rd210;
	and.b16  	%rs18, %rs73, 1;
	shr.u64 	%rd211, %rd3, 35;
	cvt.u16.u64 	%rs74, %rd211;
	and.b16  	%rs19, %rs74, 1;
	shr.u64 	%rd212, %rd3, 36;
	cvt.u16.u64 	%rs75, %rd212;
	and.b16  	%rs20, %rs75, 1;
	shr.u64 	%rd213, %rd3, 37;
	cvt.u16.u64 	%rs76, %rd213;
	and.b16  	%rs21, %rs76, 1;
	shr.u64 	%rd214, %rd3, 38;
	cvt.u16.u64 	%rs77, %rd214;
	and.b16  	%rs22, %rs77, 1;
	shr.u64 	%rd215, %rd3, 42;
	cvt.u16.u64 	%rs78, %rd215;
	and.b16  	%rs23, %rs78, 1;
	shr.u64 	%rd216, %rd3, 43;
	cvt.u16.u64 	%rs79, %rd216;
	and.b16  	%rs24, %rs79, 1;
	shr.u64 	%rd217, %rd3, 44;
	cvt.u16.u64 	%rs80, %rd217;
	and.b16  	%rs25, %rs80, 1;
	shr.u64 	%rd218, %rd3, 45;
	cvt.u16.u64 	%rs81, %rd218;
	and.b16  	%rs26, %rs81, 1;
	shr.u64 	%rd219, %rd3, 50;
	cvt.u16.u64 	%rs82, %rd219;
	and.b16  	%rs27, %rs82, 1;
	shr.u64 	%rd220, %rd3, 51;
	cvt.u16.u64 	%rs83, %rd220;
	and.b16  	%rs28, %rs83, 1;
	shr.u64 	%rd221, %rd3, 52;
	cvt.u16.u64 	%rs84, %rd221;
	and.b16  	%rs29, %rs84, 1;
	shr.u64 	%rd222, %rd3, 53;
	cvt.u16.u64 	%rs85, %rd222;
	and.b16  	%rs30, %rs85, 1;
	shr.u64 	%rd223, %rd3, 54;
	cvt.u16.u64 	%rs86, %rd223;
	and.b16  	%rs31, %rs86, 1;
	setp.eq.s32 	%p2, %r183, 0;
	mov.b32 	%r598, 0;
	mov.u32 	%r599, %r598;
	mov.u32 	%r600, %r598;
	mov.u32 	%r601, %r598;
	mov.u32 	%r602, %r598;
	mov.u32 	%r603, %r598;
	mov.u32 	%r604, %r598;
	mov.u32 	%r605, %r598;
	@%p2 bra 	$L__BB0_3;
	sub.s32 	%r186, %r4, %r176;
	add.s32 	%r187, %r186, %r2;
	mul.wide.s32 	%rd224, %r187, 8;
	add.s64 	%rd225, %rd1, %rd224;
	ld.global.u64 	%rd226, [%rd225];
	shr.u64 	%rd227, %rd226, 56;
	cvt.u32.u64 	%r188, %rd227;
	and.b32  	%r605, %r188, 1;
	shr.u64 	%rd228, %rd226, 57;
	cvt.u32.u64 	%r189, %rd228;
	and.b32  	%r604, %r189, 1;
	shr.u64 	%rd229, %rd226, 58;
	cvt.u32.u64 	%r190, %rd229;
	and.b32  	%r603, %r190, 1;
	shr.u64 	%rd230, %rd226, 59;
	cvt.u32.u64 	%r191, %rd230;
	and.b32  	%r602, %r191, 1;
	shr.u64 	%rd231, %rd226, 60;
	cvt.u32.u64 	%r192, %rd231;
	and.b32  	%r601, %r192, 1;
	shr.u64 	%rd232, %rd226, 61;
	cvt.u32.u64 	%r193, %rd232;
	and.b32  	%r600, %r193, 1;
	shr.u64 	%rd233, %rd226, 62;
	cvt.u32.u64 	%r194, %rd233;
	and.b32  	%r599, %r194, 1;
	shr.u64 	%rd234, %rd226, 63;
	cvt.u32.u64 	%r598, %rd234;
$L__BB0_3:
	add.s32 	%r22, %r176, -1;
	setp.ge.u32 	%p3, %r183, %r22;
	mov.b32 	%r606, 0;
	mov.u32 	%r607, %r606;
	mov.u32 	%r608, %r606;
	mov.u32 	%r609, %r606;
	mov.u32 	%r610, %r606;
	mov.u32 	%r611, %r606;
	mov.u32 	%r612, %r606;
	mov.u32 	%r613, %r606;
	@%p3 bra 	$L__BB0_5;
	mul.wide.s32 	%rd235, %r176, 8;
	add.s64 	%rd236, %rd2, %rd235;
	ld.global.u32 	%r196, [%rd236];
	and.b32  	%r613, %r196, 1;
	shr.u32 	%r197, %r196, 1;
	and.b32  	%r612, %r197, 1;
	shr.u32 	%r198, %r196, 2;
	and.b32  	%r611, %r198, 1;
	shr.u32 	%r199, %r196, 3;
	and.b32  	%r610, %r199, 1;
	shr.u32 	%r200, %r196, 4;
	and.b32  	%r609, %r200, 1;
	shr.u32 	%r201, %r196, 5;
	and.b32  	%r608, %r201, 1;
	shr.u32 	%r202, %r196, 6;
	and.b32  	%r607, %r202, 1;
	shr.u32 	%r203, %r196, 7;
	and.b32  	%r606, %r203, 1;
$L__BB0_5:
	setp.lt.s32 	%p4, %r2, 1;
	mov.b32 	%r614, 0;
	mov.u32 	%r615, %r614;
	mov.u32 	%r616, %r614;
	mov.u32 	%r617, %r614;
	mov.u32 	%r618, %r614;
	mov.u32 	%r619, %r614;
	mov.u32 	%r620, %r614;
	mov.u32 	%r621, %r614;
	@%p4 bra 	$L__BB0_7;
	add.s32 	%r205, %r5, -1;
	mul.wide.u32 	%rd237, %r205, 8;
	add.s64 	%rd238, %rd1, %rd237;
	ld.global.u64 	%rd239, [%rd238];
	cvt.u32.u64 	%r206, %rd239;
	shr.u32 	%r207, %r206, 7;
	shr.u32 	%r208, %r206, 15;
	and.b32  	%r620, %r208, 1;
	shr.u32 	%r209, %r206, 23;
	and.b32  	%r619, %r209, 1;
	shr.u32 	%r618, %r206, 31;
	shr.u64 	%rd240, %rd239, 39;
	cvt.u32.u64 	%r210, %rd240;
	and.b32  	%r617, %r210, 1;
	shr.u64 	%rd241, %rd239, 47;
	cvt.u32.u64 	%r211, %rd241;
	and.b32  	%r616, %r211, 1;
	shr.u64 	%rd242, %rd239, 55;
	cvt.u32.u64 	%r212, %rd242;
	and.b32  	%r615, %r212, 1;
	shr.u64 	%rd243, %rd239, 63;
	cvt.u32.u64 	%r614, %rd243;
	and.b32  	%r621, %r207, 1;
$L__BB0_7:
	setp.ge.s32 	%p5, %r2, %r22;
	mov.b32 	%r622, 0;
	mov.u32 	%r623, %r622;
	mov.u32 	%r624, %r622;
	mov.u32 	%r625, %r622;
	mov.u32 	%r626, %r622;
	mov.u32 	%r627, %r622;
	mov.u32 	%r628, %r622;
	mov.u32 	%r629, %r622;
	@%p5 bra 	$L__BB0_9;
	ld.global.u64 	%rd244, [%rd2+8];
	cvt.u32.u64 	%r214, %rd244;
	and.b32  	%r629, %r214, 1;
	shr.u32 	%r215, %r214, 8;
	and.b32  	%r628, %r215, 1;
	shr.u32 	%r216, %r214, 16;
	and.b32  	%r627, %r216, 1;
	shr.u32 	%r217, %r214, 24;
	and.b32  	%r626, %r217, 1;
	{ .reg .b32 tmp; mov.b64 {tmp, %r218}, %rd244; }
	and.b32  	%r625, %r218, 1;
	shr.u64 	%rd245, %rd244, 40;
	cvt.u32.u64 	%r219, %rd245;
	and.b32  	%r624, %r219, 1;
	shr.u64 	%rd246, %rd244, 48;
	cvt.u32.u64 	%r220, %rd246;
	and.b32  	%r623, %r220, 1;
	shr.u64 	%rd247, %rd244, 56;
	cvt.u32.u64 	%r221, %rd247;
	and.b32  	%r622, %r221, 1;
$L__BB0_9:
	mov.b32 	%r630, 0;
	or.pred  	%p8, %p4, %p2;
	@%p8 bra 	$L__BB0_11;
	sub.s32 	%r223, %r4, %r176;
	add.s32 	%r224, %r2, %r223;
	add.s32 	%r225, %r224, -1;
	mul.wide.u32 	%rd248, %r225, 8;
	add.s64 	%rd249, %rd1, %rd248;
	ld.global.u64 	%rd250, [%rd249];
	shr.u64 	%rd251, %rd250, 63;
	cvt.u32.u64 	%r630, %rd251;
$L__BB0_11:
	mov.b32 	%r631, 0;
	or.pred  	%p11, %p5, %p2;
	@%p11 bra 	$L__BB0_13;
	sub.s32 	%r227, %r4, %r176;
	cvt.s64.s32 	%rd252, %r227;
	cvt.s64.s32 	%rd253, %r2;
	add.s64 	%rd254, %rd253, %rd252;
	shl.b64 	%rd255, %rd254, 3;
	add.s64 	%rd256, %rd1, %rd255;
	ld.global.u8 	%r228, [%rd256+15];
	and.b32  	%r631, %r228, 1;
$L__BB0_13:
	mov.b32 	%r632, 0;
	or.pred  	%p14, %p4, %p3;
	@%p14 bra 	$L__BB0_15;
	add.s32 	%r230, %r4, %r176;
	add.s32 	%r231, %r2, %r230;
	add.s32 	%r232, %r231, -1;
	mul.wide.u32 	%rd257, %r232, 8;
	add.s64 	%rd258, %rd1, %rd257;
	ld.global.u32 	%r233, [%rd258];
	shr.u32 	%r234, %r233, 7;
	and.b32  	%r632, %r234, 1;
$L__BB0_15:
	setp.ge.s32 	%p15, %r2, %r22;
	setp.ge.u32 	%p16, %r183, %r22;
	mov.b32 	%r633, 0;
	or.pred  	%p17, %p15, %p16;
	@%p17 bra 	$L__BB0_17;
	add.s32 	%r236, %r4, %r176;
	cvt.s64.s32 	%rd259, %r236;
	cvt.s64.s32 	%rd260, %r2;
	add.s64 	%rd261, %rd260, %rd259;
	shl.b64 	%rd262, %rd261, 3;
	add.s64 	%rd263, %rd1, %rd262;
	ld.global.u32 	%r237, [%rd263+8];
	and.b32  	%r633, %r237, 1;
$L__BB0_17:
	add.s32 	%r238, %r605, %r630;
	add.s32 	%r239, %r238, %r604;
	add.s32 	%r240, %r239, %r621;
	cvt.u32.u64 	%r241, %rd3;
	cvt.u16.u64 	%rs87, %rd3;
	shr.u16 	%rs88, %rs87, 1;
	and.b16  	%rs89, %rs88, 1;
	cvt.u32.u16 	%r79, %rs89;
	add.s32 	%r242, %r240, %r79;
	add.s32 	%r243, %r242, %r620;
	shr.u32 	%r244, %r241, 8;
	and.b32  	%r245, %r244, 1;
	add.s32 	%r246, %r243, %r245;
	shr.u32 	%r247, %r241, 9;
	and.b32  	%r80, %r247, 1;
	add.s32 	%r248, %r246, %r80;
	and.b64  	%rd264, %rd3, 1;
	setp.eq.b64 	%p18, %rd264, 1;
	and.b32  	%r249, %r248, -2;
	setp.eq.s32 	%p19, %r249, 2;
	setp.eq.s32 	%p20, %r248, 3;
	selp.u32 	%r250, -1, 0, %p20;
	selp.u32 	%r251, -1, 0, %p19;
	selp.b32 	%r252, %r251, %r250, %p18;
	cvt.u64.u32 	%rd265, %r252;
	and.b64  	%rd4, %rd265, 1;
	add.s32 	%r253, %r604, %r605;
	add.s32 	%r254, %r253, %r603;
	and.b32  	%r255, %r241, 1;
	add.s32 	%r256, %r254, %r255;
	shr.u16 	%rs90, %rs87, 2;
	and.b16  	%rs91, %rs90, 1;
	cvt.u32.u16 	%r81, %rs91;
	add.s32 	%r257, %r256, %r81;
	add.s32 	%r258, %r257, %r245;
	add.s32 	%r259, %r258, %r80;
	cvt.u32.u16 	%r82, %rs1;
	add.s32 	%r83, %r259, %r82;
	setp.eq.s16 	%p21, %rs89, 0;
	@%p21 bra 	$L__BB0_19;
	and.b32  	%r260, %r83, -2;
	setp.eq.s32 	%p22, %r260, 2;
	or.b64  	%rd266, %rd4, 2;
	selp.b64 	%rd432, %rd266, %rd4, %p22;
	bra.uni 	$L__BB0_20;
$L__BB0_19:
	setp.eq.s32 	%p23, %r83, 3;
	or.b64  	%rd267, %rd4, 2;
	selp.b64 	%rd432, %rd267, %rd4, %p23;
$L__BB0_20:
	add.s32 	%r261, %r603, %r604;
	add.s32 	%r262, %r261, %r602;
	add.s32 	%r263, %r262, %r79;
	cvt.u16.u64 	%rs92, %rd3;
	shr.u16 	%rs93, %rs92, 3;
	and.b16  	%rs94, %rs93, 1;
	cvt.u32.u16 	%r84, %rs94;
	add.s32 	%r264, %r263, %r84;
	add.s32 	%r265, %r264, %r80;
	add.s32 	%r266, %r265, %r82;
	cvt.u32.u16 	%r85, %rs2;
	add.s32 	%r86, %r266, %r85;
	shr.u16 	%rs95, %rs92, 2;
	and.b16  	%rs96, %rs95, 1;
	setp.eq.b16 	%p24, %rs96, 1;
	not.pred 	%p25, %p24;
	@%p25 bra 	$L__BB0_22;
	and.b32  	%r267, %r86, -2;
	setp.eq.s32 	%p26, %r267, 2;
	or.b64  	%rd268, %rd432, 4;
	selp.b64 	%rd433, %rd268, %rd432, %p26;
	bra.uni 	$L__BB0_23;
$L__BB0_22:
	setp.eq.s32 	%p27, %r86, 3;
	or.b64  	%rd269, %rd432, 4;
	selp.b64 	%rd433, %rd269, %rd432, %p27;
$L__BB0_23:
	add.s32 	%r268, %r602, %r603;
	add.s32 	%r269, %r268, %r601;
	add.s32 	%r270, %r269, %r81;
	cvt.u16.u64 	%rs97, %rd3;
	shr.u16 	%rs98, %rs97, 4;
	and.b16  	%rs99, %rs98, 1;
	cvt.u32.u16 	%r87, %rs99;
	add.s32 	%r271, %r270, %r87;
	add.s32 	%r272, %r271, %r82;
	add.s32 	%r273, %r272, %r85;
	cvt.u32.u16 	%r88, %rs3;
	add.s32 	%r89, %r273, %r88;
	shr.u16 	%rs100, %rs97, 3;
	and.b16  	%rs101, %rs100, 1;
	setp.eq.b16 	%p28, %rs101, 1;
	not.pred 	%p29, %p28;
	@%p29 bra 	$L__BB0_25;
	and.b32  	%r274, %r89, -2;
	setp.eq.s32 	%p30, %r274, 2;
	or.b64  	%rd270, %rd433, 8;
	selp.b64 	%rd434, %rd270, %rd433, %p30;
	bra.uni 	$L__BB0_26;
$L__BB0_25:
	setp.eq.s32 	%p31, %r89, 3;
	or.b64  	%rd271, %rd433, 8;
	selp.b64 	%rd434, %rd271, %rd433, %p31;
$L__BB0_26:
	add.s32 	%r275, %r601, %r602;
	add.s32 	%r276, %r275, %r600;
	add.s32 	%r277, %r276, %r84;
	cvt.u16.u64 	%rs102, %rd3;
	shr.u16 	%rs103, %rs102, 5;
	and.b16  	%rs104, %rs103, 1;
	cvt.u32.u16 	%r90, %rs104;
	add.s32 	%r278, %r277, %r90;
	add.s32 	%r279, %r278, %r85;
	add.s32 	%r280, %r279, %r88;
	cvt.u32.u16 	%r91, %rs4;
	add.s32 	%r92, %r280, %r91;
	shr.u16 	%rs105, %rs102, 4;
	and.b16  	%rs106, %rs105, 1;
	setp.eq.b16 	%p32, %rs106, 1;
	not.pred 	%p33, %p32;
	@%p33 bra 	$L__BB0_28;
	and.b32  	%r281, %r92, -2;
	setp.eq.s32 	%p34, %r281, 2;
	or.b64  	%rd272, %rd434, 16;
	selp.b64 	%rd435, %rd272, %rd434, %p34;
	bra.uni 	$L__BB0_29;
$L__BB0_28:
	setp.eq.s32 	%p35, %r92, 3;
	or.b64  	%rd273, %rd434, 16;
	selp.b64 	%rd435, %rd273, %rd434, %p35;
$L__BB0_29:
	add.s32 	%r282, %r600, %r601;
	add.s32 	%r283, %r282, %r599;
	add.s32 	%r284, %r283, %r87;
	cvt.u16.u64 	%rs107, %rd3;
	shr.u16 	%rs108, %rs107, 6;
	and.b16  	%rs109, %rs108, 1;
	cvt.u32.u16 	%r93, %rs109;
	add.s32 	%r285, %r284, %r93;
	add.s32 	%r286, %r285, %r88;
	add.s32 	%r287, %r286, %r91;
	cvt.u32.u64 	%r288, %rd3;
	shr.u32 	%r289, %r288, 14;
	and.b32  	%r94, %r289, 1;
	add.s32 	%r95, %r287, %r94;
	shr.u16 	%rs110, %rs107, 5;
	and.b16  	%rs111, %rs110, 1;
	setp.eq.b16 	%p36, %rs111, 1;
	not.pred 	%p37, %p36;
	@%p37 bra 	$L__BB0_31;
	and.b32  	%r290, %r95, -2;
	setp.eq.s32 	%p38, %r290, 2;
	or.b64  	%rd274, %rd435, 32;
	selp.b64 	%rd436, %rd274, %rd435, %p38;
	bra.uni 	$L__BB0_32;
$L__BB0_31:
	setp.eq.s32 	%p39, %r95, 3;
	or.b64  	%rd275, %rd435, 32;
	selp.b64 	%rd436, %rd275, %rd435, %p39;
$L__BB0_32:
	add.s32 	%r291, %r599, %r600;
	add.s32 	%r292, %r291, %r598;
	add.s32 	%r293, %r292, %r90;
	cvt.u16.u64 	%rs112, %rd3;
	and.b16  	%rs113, %rs112, 128;
	shr.u16 	%rs114, %rs113, 7;
	cvt.u32.u16 	%r294, %rs114;
	add.s32 	%r295, %r293, %r294;
	add.s32 	%r296, %r295, %r91;
	add.s32 	%r297, %r296, %r94;
	cvt.u32.u64 	%r298, %rd3;
	shr.u32 	%r299, %r298, 15;
	and.b32  	%r96, %r299, 1;
	add.s32 	%r97, %r297, %r96;
	shr.u16 	%rs115, %rs112, 6;
	and.b16  	%rs116, %rs115, 1;
	setp.eq.b16 	%p40, %rs116, 1;
	not.pred 	%p41, %p40;
	@%p41 bra 	$L__BB0_34;
	and.b32  	%r300, %r97, -2;
	setp.eq.s32 	%p42, %r300, 2;
	or.b64  	%rd276, %rd436, 64;
	selp.b64 	%rd437, %rd276, %rd436, %p42;
	bra.uni 	$L__BB0_35;
$L__BB0_34:
	setp.eq.s32 	%p43, %r97, 3;
	or.b64  	%rd277, %rd436, 64;
	selp.b64 	%rd437, %rd277, %rd436, %p43;
$L__BB0_35:
	add.s32 	%r301, %r598, %r599;
	add.s32 	%r302, %r301, %r631;
	add.s32 	%r303, %r302, %r93;
	add.s32 	%r304, %r303, %r629;
	add.s32 	%r305, %r304, %r94;
	add.s32 	%r306, %r305, %r96;
	add.s32 	%r98, %r306, %r628;
	cvt.s8.s64 	%rs117, %rd3;
	setp.gt.s16 	%p44, %rs117, -1;
	@%p44 bra 	$L__BB0_37;
	and.b32  	%r307, %r98, -2;
	setp.eq.s32 	%p45, %r307, 2;
	or.b64  	%rd278, %rd437, 128;
	selp.b64 	%rd438, %rd278, %rd437, %p45;
	bra.uni 	$L__BB0_38;
$L__BB0_37:
	setp.eq.s32 	%p46, %r98, 3;
	or.b64  	%rd279, %rd437, 128;
	selp.b64 	%rd438, %rd279, %rd437, %p46;
$L__BB0_38:
	cvt.u32.u64 	%r308, %rd3;
	and.b32  	%r309, %r308, 1;
	add.s32 	%r310, %r621, %r309;
	add.s32 	%r311, %r310, %r79;
	add.s32 	%r312, %r311, %r620;
	add.s32 	%r313, %r312, %r80;
	add.s32 	%r314, %r313, %r619;
	shr.u32 	%r315, %r308, 16;
	and.b32  	%r316, %r315, 1;
	add.s32 	%r317, %r314, %r316;
	cvt.u32.u16 	%r318, %rs5;
	add.s32 	%r99, %r317, %r318;
	shr.u64 	%rd280, %rd3, 8;
	and.b64  	%rd281, %rd280, 1;
	setp.eq.b64 	%p47, %rd281, 1;
	not.pred 	%p48, %p47;
	@%p48 bra 	$L__BB0_40;
	and.b32  	%r319, %r99, -2;
	setp.eq.s32 	%p49, %r319, 2;
	or.b64  	%rd282, %rd438, 256;
	selp.b64 	%rd439, %rd282, %rd438, %p49;
	bra.uni 	$L__BB0_41;
$L__BB0_40:
	setp.eq.s32 	%p50, %r99, 3;
	or.b64  	%rd283, %rd438, 256;
	selp.b64 	%rd439, %rd283, %rd438, %p50;
$L__BB0_41:
	cvt.u16.u64 	%rs118, %rd3;
	and.b16  	%rs119, %rs118, 1;
	shr.u16 	%rs120, %rs118, 1;
	and.b16  	%rs121, %rs120, 1;
	add.s16 	%rs122, %rs121, %rs119;
	shr.u16 	%rs123, %rs118, 2;
	and.b16  	%rs124, %rs123, 1;
	add.s16 	%rs125, %rs122, %rs124;
	shr.u16 	%rs126, %rs118, 8;
	and.b16  	%rs127, %rs126, 1;
	add.s16 	%rs128, %rs125, %rs127;
	add.s16 	%rs129, %rs128, %rs1;
	shr.u64 	%rd284, %rd3, 16;
	cvt.u16.u64 	%rs130, %rd284;
	and.b16  	%rs131, %rs130, 1;
	add.s16 	%rs132, %rs129, %rs131;
	add.s16 	%rs133, %rs132, %rs5;
	cvt.u32.u16 	%r320, %rs133;
	and.b32  	%r321, %r320, 255;
	cvt.u32.u16 	%r322, %rs6;
	add.s32 	%r100, %r321, %r322;
	shr.u64 	%rd285, %rd3, 9;
	and.b64  	%rd286, %rd285, 1;
	setp.eq.b64 	%p51, %rd286, 1;
	not.pred 	%p52, %p51;
	@%p52 bra 	$L__BB0_43;
	and.b32  	%r323, %r100, 254;
	setp.eq.s32 	%p53, %r323, 2;
	or.b64  	%rd287, %rd439, 512;
	selp.b64 	%rd440, %rd287, %rd439, %p53;
	bra.uni 	$L__BB0_44;
$L__BB0_43:
	setp.eq.s32 	%p54, %r100, 3;
	or.b64  	%rd288, %rd439, 512;
	selp.b64 	%rd440, %rd288, %rd439, %p54;
$L__BB0_44:
	cvt.u16.u64 	%rs134, %rd3;
	shr.u16 	%rs135, %rs134, 1;
	and.b16  	%rs136, %rs135, 1;
	shr.u16 	%rs137, %rs134, 2;
	and.b16  	%rs138, %rs137, 1;
	add.s16 	%rs139, %rs138, %rs136;
	shr.u16 	%rs140, %rs134, 3;
	and.b16  	%rs141, %rs140, 1;
	add.s16 	%rs142, %rs139, %rs141;
	shr.u16 	%rs143, %rs134, 9;
	and.b16  	%rs144, %rs143, 1;
	add.s16 	%rs145, %rs142, %rs144;
	add.s16 	%rs146, %rs145, %rs2;
	add.s16 	%rs147, %rs146, %rs5;
	add.s16 	%rs148, %rs147, %rs6;
	cvt.u32.u16 	%r324, %rs148;
	and.b32  	%r325, %r324, 255;
	cvt.u32.u16 	%r326, %rs7;
	add.s32 	%r101, %r325, %r326;
	setp.eq.s16 	%p55, %rs1, 0;
	@%p55 bra 	$L__BB0_46;
	and.b32  	%r327, %r101, 254;
	setp.eq.s32 	%p56, %r327, 2;
	or.b64  	%rd289, %rd440, 1024;
	selp.b64 	%rd441, %rd289, %rd440, %p56;
	bra.uni 	$L__BB0_47;
$L__BB0_46:
	setp.eq.s32 	%p57, %r101, 3;
	or.b64  	%rd290, %rd440, 1024;
	selp.b64 	%rd441, %rd290, %rd440, %p57;
$L__BB0_47:
	cvt.u16.u64 	%rs149, %rd3;
	shr.u16 	%rs150, %rs149, 3;
	and.b16  	%rs151, %rs150, 1;
	shr.u16 	%rs152, %rs149, 2;
	and.b16  	%rs153, %rs152, 1;
	add.s16 	%rs154, %rs151, %rs153;
	shr.u16 	%rs155, %rs149, 4;
	and.b16  	%rs156, %rs155, 1;
	add.s16 	%rs157, %rs154, %rs156;
	add.s16 	%rs158, %rs157, %rs1;
	add.s16 	%rs159, %rs158, %rs3;
	add.s16 	%rs160, %rs159, %rs6;
	add.s16 	%rs161, %rs160, %rs7;
	cvt.u32.u16 	%r328, %rs161;
	and.b32  	%r329, %r328, 255;
	cvt.u32.u16 	%r330, %rs8;
	add.s32 	%r102, %r329, %r330;
	setp.eq.s16 	%p58, %rs2, 0;
	@%p58 bra 	$L__BB0_49;
	and.b32  	%r331, %r102, 254;
	setp.eq.s32 	%p59, %r331, 2;
	or.b64  	%rd291, %rd441, 2048;
	selp.b64 	%rd442, %rd291, %rd441, %p59;
	bra.uni 	$L__BB0_50;
$L__BB0_49:
	setp.eq.s32 	%p60, %r102, 3;
	or.b64  	%rd292, %rd441, 2048;
	selp.b64 	%rd442, %rd292, %rd441, %p60;
$L__BB0_50:
	cvt.u16.u64 	%rs162, %rd3;
	shr.u16 	%rs163, %rs162, 4;
	and.b16  	%rs164, %rs163, 1;
	shr.u16 	%rs165, %rs162, 3;
	and.b16  	%rs166, %rs165, 1;
	add.s16 	%rs167, %rs164, %rs166;
	shr.u16 	%rs168, %rs162, 5;
	and.b16  	%rs169, %rs168, 1;
	add.s16 	%rs170, %rs167, %rs169;
	add.s16 	%rs171, %rs170, %rs2;
	add.s16 	%rs172, %rs171, %rs4;
	add.s16 	%rs173, %rs172, %rs7;
	add.s16 	%rs174, %rs173, %rs8;
	cvt.u32.u16 	%r332, %rs174;
	and.b32  	%r333, %r332, 255;
	cvt.u32.u16 	%r334, %rs9;
	add.s32 	%r103, %r333, %r334;
	setp.eq.s16 	%p61, %rs3, 0;
	@%p61 bra 	$L__BB0_52;
	and.b32  	%r335, %r103, 254;
	setp.eq.s32 	%p62, %r335, 2;
	or.b64  	%rd293, %rd442, 4096;
	selp.b64 	%rd443, %rd293, %rd442, %p62;
	bra.uni 	$L__BB0_53;
$L__BB0_52:
	setp.eq.s32 	%p63, %r103, 3;
	or.b64  	%rd294, %rd442, 4096;
	selp.b64 	%rd443, %rd294, %rd442, %p63;
$L__BB0_53:
	cvt.u16.u64 	%rs175, %rd3;
	shr.u16 	%rs176, %rs175, 5;
	and.b16  	%rs177, %rs176, 1;
	shr.u16 	%rs178, %rs175, 4;
	and.b16  	%rs179, %rs178, 1;
	add.s16 	%rs180, %rs177, %rs179;
	shr.u16 	%rs181, %rs175, 6;
	and.b16  	%rs182, %rs181, 1;
	add.s16 	%rs183, %rs180, %rs182;
	add.s16 	%rs184, %rs183, %rs3;
	shr.u16 	%rs185, %rs175, 14;
	and.b16  	%rs32, %rs185, 1;
	add.s16 	%rs186, %rs184, %rs32;
	add.s16 	%rs187, %rs186, %rs8;
	add.s16 	%rs188, %rs187, %rs9;
	cvt.u32.u16 	%r336, %rs188;
	and.b32  	%r337, %r336, 255;
	cvt.u32.u16 	%r104, %rs10;
	add.s32 	%r105, %r337, %r104;
	setp.eq.s16 	%p64, %rs4, 0;
	@%p64 bra 	$L__BB0_55;
	and.b32  	%r338, %r105, 254;
	setp.eq.s32 	%p65, %r338, 2;
	or.b64  	%rd295, %rd443, 8192;
	selp.b64 	%rd444, %rd295, %rd443, %p65;
	bra.uni 	$L__BB0_56;
$L__BB0_55:
	setp.eq.s32 	%p66, %r105, 3;
	or.b64  	%rd296, %rd443, 8192;
	selp.b64 	%rd444, %rd296, %rd443, %p66;
$L__BB0_56:
	cvt.u16.u64 	%rs189, %rd3;
	and.b16  	%rs190, %rs189, 128;
	shr.u16 	%rs191, %rs189, 6;
	and.b16  	%rs192, %rs191, 1;
	shr.u16 	%rs193, %rs189, 5;
	and.b16  	%rs194, %rs193, 1;
	add.s16 	%rs195, %rs192, %rs194;
	shr.u16 	%rs196, %rs190, 7;
	add.s16 	%rs197, %rs195, %rs196;
	add.s16 	%rs198, %rs197, %rs4;
	shr.u16 	%rs199, %rs189, 15;
	add.s16 	%rs200, %rs198, %rs199;
	add.s16 	%rs201, %rs200, %rs9;
	add.s16 	%rs202, %rs201, %rs10;
	cvt.u32.u16 	%r339, %rs202;
	and.b32  	%r340, %r339, 255;
	cvt.u32.u64 	%r341, %rd3;
	shr.u32 	%r342, %r341, 23;
	and.b32  	%r106, %r342, 1;
	add.s32 	%r107, %r340, %r106;
	setp.eq.s16 	%p67, %rs32, 0;
	@%p67 bra 	$L__BB0_58;
	and.b32  	%r343, %r107, 254;
	setp.eq.s32 	%p68, %r343, 2;
	or.b64  	%rd297, %rd444, 16384;
	selp.b64 	%rd445, %rd297, %rd444, %p68;
	bra.uni 	$L__BB0_59;
$L__BB0_58:
	setp.eq.s32 	%p69, %r107, 3;
	or.b64  	%rd298, %rd444, 16384;
	selp.b64 	%rd445, %rd298, %rd444, %p69;
$L__BB0_59:
	cvt.u16.u64 	%rs203, %rd3;
	and.b16  	%rs204, %rs203, 128;
	shr.u16 	%rs205, %rs204, 7;
	shr.u16 	%rs206, %rs203, 6;
	and.b16  	%rs207, %rs206, 1;
	add.s16 	%rs208, %rs205, %rs207;
	cvt.u32.u16 	%r344, %rs208;
	add.s32 	%r345, %r629, %r344;
	add.s32 	%r346, %r345, %r94;
	add.s32 	%r347, %r346, %r628;
	add.s32 	%r348, %r347, %r104;
	add.s32 	%r349, %r348, %r106;
	add.s32 	%r108, %r349, %r627;
	shr.u64 	%rd299, %rd3, 15;
	and.b64  	%rd300, %rd299, 1;
	setp.eq.b64 	%p70, %rd300, 1;
	not.pred 	%p71, %p70;
	@%p71 bra 	$L__BB0_61;
	and.b32  	%r350, %r108, -2;
	setp.eq.s32 	%p72, %r350, 2;
	or.b64  	%rd301, %rd445, 32768;
	selp.b64 	%rd446, %rd301, %rd445, %p72;
	bra.uni 	$L__BB0_62;
$L__BB0_61:
	setp.eq.s32 	%p73, %r108, 3;
	or.b64  	%rd302, %rd445, 32768;
	selp.b64 	%rd446, %rd302, %rd445, %p73;
$L__BB0_62:
	cvt.u32.u64 	%r351, %rd3;
	shr.u32 	%r352, %r351, 8;
	and.b32  	%r353, %r352, 1;
	add.s32 	%r354, %r620, %r353;
	add.s32 	%r355, %r354, %r80;
	add.s32 	%r356, %r355, %r619;
	cvt.u32.u16 	%r357, %rs5;
	add.s32 	%r358, %r356, %r357;
	add.s32 	%r359, %r358, %r618;
	shr.u32 	%r360, %r351, 24;
	and.b32  	%r361, %r360, 1;
	add.s32 	%r362, %r359, %r361;
	cvt.u32.u16 	%r109, %rs11;
	add.s32 	%r110, %r362, %r109;
	shr.u64 	%rd303, %rd3, 16;
	and.b64  	%rd304, %rd303, 1;
	setp.eq.b64 	%p74, %rd304, 1;
	not.pred 	%p75, %p74;
	@%p75 bra 	$L__BB0_64;
	and.b32  	%r363, %r110, -2;
	setp.eq.s32 	%p76, %r363, 2;
	or.b64  	%rd305, %rd446, 65536;
	selp.b64 	%rd447, %rd305, %rd446, %p76;
	bra.uni 	$L__BB0_65;
$L__BB0_64:
	setp.eq.s32 	%p77, %r110, 3;
	or.b64  	%rd306, %rd446, 65536;
	selp.b64 	%rd447, %rd306, %rd446, %p77;
$L__BB0_65:
	cvt.u16.u64 	%rs209, %rd3;
	shr.u16 	%rs210, %rs209, 8;
	and.b16  	%rs211, %rs210, 1;
	shr.u16 	%rs212, %rs209, 9;
	and.b16  	%rs213, %rs212, 1;
	add.s16 	%rs214, %rs213, %rs211;
	add.s16 	%rs215, %rs214, %rs1;
	shr.u64 	%rd307, %rd3, 16;
	cvt.u16.u64 	%rs216, %rd307;
	and.b16  	%rs217, %rs216, 1;
	add.s16 	%rs218, %rs215, %rs217;
	add.s16 	%rs219, %rs218, %rs6;
	shr.u64 	%rd308, %rd3, 24;
	cvt.u16.u64 	%rs220, %rd308;
	and.b16  	%rs221, %rs220, 1;
	add.s16 	%rs222, %rs219, %rs221;
	add.s16 	%rs223, %rs222, %rs11;
	cvt.u32.u16 	%r364, %rs223;
	and.b32  	%r365, %r364, 255;
	cvt.u32.u16 	%r366, %rs12;
	add.s32 	%r111, %r365, %r366;
	setp.eq.s16 	%p78, %rs5, 0;
	@%p78 bra 	$L__BB0_67;
	and.b32  	%r367, %r111, 254;
	setp.eq.s32 	%p79, %r367, 2;
	or.b64  	%rd309, %rd447, 131072;
	selp.b64 	%rd448, %rd309, %rd447, %p79;
	bra.uni 	$L__BB0_68;
$L__BB0_67:
	setp.eq.s32 	%p80, %r111, 3;
	or.b64  	%rd310, %rd447, 131072;
	selp.b64 	%rd448, %rd310, %rd447, %p80;
$L__BB0_68:
	cvt.u16.u64 	%rs224, %rd3;
	shr.u16 	%rs225, %rs224, 9;
	and.b16  	%rs226, %rs225, 1;
	add.s16 	%rs227, %rs1, %rs226;
	add.s16 	%rs228, %rs227, %rs2;
	add.s16 	%rs229, %rs228, %rs5;
	add.s16 	%rs230, %rs229, %rs7;
	add.s16 	%rs231, %rs230, %rs11;
	add.s16 	%rs232, %rs231, %rs12;
	cvt.u32.u16 	%r368, %rs232;
	and.b32  	%r369, %r368, 255;
	cvt.u32.u16 	%r370, %rs13;
	add.s32 	%r112, %r369, %r370;
	setp.eq.s16 	%p81, %rs6, 0;
	@%p81 bra 	$L__BB0_70;
	and.b32  	%r371, %r112, 254;
	setp.eq.s32 	%p82, %r371, 2;
	or.b64  	%rd311, %rd448, 262144;
	selp.b64 	%rd449, %rd311, %rd448, %p82;
	bra.uni 	$L__BB0_71;
$L__BB0_70:
	setp.eq.s32 	%p83, %r112, 3;
	or.b64  	%rd312, %rd448, 262144;
	selp.b64 	%rd449, %rd312, %rd448, %p83;
$L__BB0_71:
	add.s16 	%rs233, %rs2, %rs1;
	add.s16 	%rs234, %rs233, %rs3;
	add.s16 	%rs235, %rs234, %rs6;
	add.s16 	%rs236, %rs235, %rs8;
	add.s16 	%rs237, %rs236, %rs12;
	add.s16 	%rs238, %rs237, %rs13;
	cvt.u32.u16 	%r372, %rs238;
	and.b32  	%r373, %r372, 255;
	cvt.u32.u16 	%r374, %rs14;
	add.s32 	%r113, %r373, %r374;
	setp.eq.s16 	%p84, %rs7, 0;
	@%p84 bra 	$L__BB0_73;
	and.b32  	%r375, %r113, 254;
	setp.eq.s32 	%p85, %r375, 2;
	or.b64  	%rd313, %rd449, 524288;
	selp.b64 	%rd450, %rd313, %rd449, %p85;
	bra.uni 	$L__BB0_74;
$L__BB0_73:
	setp.eq.s32 	%p86, %r113, 3;
	or.b64  	%rd314, %rd449, 524288;
	selp.b64 	%rd450, %rd314, %rd449, %p86;
$L__BB0_74:
	add.s16 	%rs239, %rs3, %rs2;
	add.s16 	%rs240, %rs239, %rs4;
	add.s16 	%rs241, %rs240, %rs7;
	add.s16 	%rs242, %rs241, %rs9;
	add.s16 	%rs243, %rs242, %rs13;
	add.s16 	%rs244, %rs243, %rs14;
	cvt.u32.u16 	%r376, %rs244;
	and.b32  	%r377, %r376, 255;
	cvt.u32.u16 	%r378, %rs15;
	add.s32 	%r114, %r377, %r378;
	setp.eq.s16 	%p87, %rs8, 0;
	@%p87 bra 	$L__BB0_76;
	and.b32  	%r379, %r114, 254;
	setp.eq.s32 	%p88, %r379, 2;
	or.b64  	%rd315, %rd450, 1048576;
	selp.b64 	%rd451, %rd315, %rd450, %p88;
	bra.uni 	$L__BB0_77;
$L__BB0_76:
	setp.eq.s32 	%p89, %r114, 3;
	or.b64  	%rd316, %rd450, 1048576;
	selp.b64 	%rd451, %rd316, %rd450, %p89;
$L__BB0_77:
	add.s16 	%rs245, %rs4, %rs3;
	cvt.u16.u64 	%rs246, %rd3;
	shr.u16 	%rs247, %rs246, 14;
	and.b16  	%rs33, %rs247, 1;
	add.s16 	%rs248, %rs245, %rs33;
	add.s16 	%rs249, %rs248, %rs8;
	add.s16 	%rs250, %rs249, %rs10;
	add.s16 	%rs251, %rs250, %rs14;
	add.s16 	%rs252, %rs251, %rs15;
	cvt.u32.u16 	%r380, %rs252;
	and.b32  	%r381, %r380, 255;
	cvt.u32.u16 	%r115, %rs16;
	add.s32 	%r116, %r381, %r115;
	setp.eq.s16 	%p90, %rs9, 0;
	@%p90 bra 	$L__BB0_79;
	and.b32  	%r382, %r116, 254;
	setp.eq.s32 	%p91, %r382, 2;
	or.b64  	%rd317, %rd451, 2097152;
	selp.b64 	%rd452, %rd317, %rd451, %p91;
	bra.uni 	$L__BB0_80;
$L__BB0_79:
	setp.eq.s32 	%p92, %r116, 3;
	or.b64  	%rd318, %rd451, 2097152;
	selp.b64 	%rd452, %rd318, %rd451, %p92;
$L__BB0_80:
	add.s16 	%rs253, %rs33, %rs4;
	cvt.u16.u64 	%rs254, %rd3;
	shr.u16 	%rs34, %rs254, 15;
	add.s16 	%rs255, %rs253, %rs34;
	add.s16 	%rs256, %rs255, %rs9;
	shr.u64 	%rd319, %rd3, 23;
	cvt.u16.u64 	%rs257, %rd319;
	and.b16  	%rs258, %rs257, 1;
	add.s16 	%rs259, %rs256, %rs258;
	add.s16 	%rs260, %rs259, %rs15;
	add.s16 	%rs261, %rs260, %rs16;
	cvt.u32.u16 	%r383, %rs261;
	and.b32  	%r384, %r383, 255;
	cvt.u32.u64 	%r385, %rd3;
	shr.u32 	%r117, %r385, 31;
	add.s32 	%r118, %r384, %r117;
	setp.eq.s16 	%p93, %rs10, 0;
	@%p93 bra 	$L__BB0_82;
	and.b32  	%r386, %r118, 254;
	setp.eq.s32 	%p94, %r386, 2;
	or.b64  	%rd320, %rd452, 4194304;
	selp.b64 	%rd453, %rd320, %rd452, %p94;
	bra.uni 	$L__BB0_83;
$L__BB0_82:
	setp.eq.s32 	%p95, %r118, 3;
	or.b64  	%rd321, %rd452, 4194304;
	selp.b64 	%rd453, %rd321, %rd452, %p95;
$L__BB0_83:
	add.s16 	%rs262, %rs34, %rs33;
	cvt.u32.u16 	%r387, %rs262;
	add.s32 	%r388, %r628, %r387;
	add.s32 	%r389, %r388, %r104;
	add.s32 	%r390, %r389, %r627;
	add.s32 	%r391, %r390, %r115;
	add.s32 	%r392, %r391, %r117;
	add.s32 	%r119, %r392, %r626;
	shr.u64 	%rd322, %rd3, 23;
	and.b64  	%rd323, %rd322, 1;
	setp.eq.b64 	%p96, %rd323, 1;
	not.pred 	%p97, %p96;
	@%p97 bra 	$L__BB0_85;
	and.b32  	%r393, %r119, -2;
	setp.eq.s32 	%p98, %r393, 2;
	or.b64  	%rd324, %rd453, 8388608;
	selp.b64 	%rd454, %rd324, %rd453, %p98;
	bra.uni 	$L__BB0_86;
$L__BB0_85:
	setp.eq.s32 	%p99, %r119, 3;
	or.b64  	%rd325, %rd453, 8388608;
	selp.b64 	%rd454, %rd325, %rd453, %p99;
$L__BB0_86:
	shr.u64 	%rd326, %rd3, 16;
	cvt.u32.u64 	%r394, %rd326;
	cvt.u16.u64 	%rs263, %rd326;
	and.b16  	%rs35, %rs263, 1;
	and.b32  	%r395, %r394, 1;
	add.s32 	%r396, %r619, %r395;
	cvt.u32.u16 	%r397, %rs5;
	add.s32 	%r398, %r396, %r397;
	add.s32 	%r399, %r398, %r618;
	add.s32 	%r400, %r399, %r109;
	add.s32 	%r401, %r400, %r617;
	{ .reg .b32 tmp; mov.b64 {tmp, %r402}, %rd3; }
	and.b32  	%r120, %r402, 1;
	add.s32 	%r403, %r401, %r120;
	cvt.u32.u16 	%r121, %rs17;
	add.s32 	%r122, %r403, %r121;
	shr.u64 	%rd327, %rd3, 24;
	cvt.u16.u64 	%rs264, %rd327;
	and.b16  	%rs36, %rs264, 1;
	setp.eq.s16 	%p100, %rs36, 0;
	@%p100 bra 	$L__BB0_88;
	and.b32  	%r404, %r122, -2;
	setp.eq.s32 	%p101, %r404, 2;
	or.b64  	%rd328, %rd454, 16777216;
	selp.b64 	%rd455, %rd328, %rd454, %p101;
	bra.uni 	$L__BB0_89;
$L__BB0_88:
	setp.eq.s32 	%p102, %r122, 3;
	or.b64  	%rd329, %rd454, 16777216;
	selp.b64 	%rd455, %rd329, %rd454, %p102;
$L__BB0_89:
	add.s16 	%rs265, %rs5, %rs35;
	add.s16 	%rs266, %rs265, %rs6;
	add.s16 	%rs267, %rs266, %rs36;
	add.s16 	%rs268, %rs267, %rs12;
	shr.u64 	%rd330, %rd3, 32;
	cvt.u16.u64 	%rs269, %rd330;
	and.b16  	%rs270, %rs269, 1;
	add.s16 	%rs271, %rs268, %rs270;
	add.s16 	%rs272, %rs271, %rs17;
	cvt.u32.u16 	%r405, %rs272;
	and.b32  	%r406, %r405, 255;
	cvt.u32.u16 	%r407, %rs18;
	add.s32 	%r123, %r406, %r407;
	setp.eq.s16 	%p103, %rs11, 0;
	@%p103 bra 	$L__BB0_91;
	and.b32  	%r408, %r123, 254;
	setp.eq.s32 	%p104, %r408, 2;
	or.b64  	%rd331, %rd455, 33554432;
	selp.b64 	%rd456, %rd331, %rd455, %p104;
	bra.uni 	$L__BB0_92;
$L__BB0_91:
	setp.eq.s32 	%p105, %r123, 3;
	or.b64  	%rd332, %rd455, 33554432;
	selp.b64 	%rd456, %rd332, %rd455, %p105;
$L__BB0_92:
	add.s16 	%rs273, %rs6, %rs5;
	add.s16 	%rs274, %rs273, %rs7;
	add.s16 	%rs275, %rs274, %rs11;
	add.s16 	%rs276, %rs275, %rs13;
	add.s16 	%rs277, %rs276, %rs17;
	add.s16 	%rs278, %rs277, %rs18;
	cvt.u32.u16 	%r409, %rs278;
	and.b32  	%r410, %r409, 255;
	cvt.u32.u16 	%r411, %rs19;
	add.s32 	%r124, %r410, %r411;
	setp.eq.s16 	%p106, %rs12, 0;
	@%p106 bra 	$L__BB0_94;
	and.b32  	%r412, %r124, 254;
	setp.eq.s32 	%p107, %r412, 2;
	or.b64  	%rd333, %rd456, 67108864;
	selp.b64 	%rd457, %rd333, %rd456, %p107;
	bra.uni 	$L__BB0_95;
$L__BB0_94:
	setp.eq.s32 	%p108, %r124, 3;
	or.b64  	%rd334, %rd456, 67108864;
	selp.b64 	%rd457, %rd334, %rd456, %p108;
$L__BB0_95:
	add.s16 	%rs279, %rs7, %rs6;
	add.s16 	%rs280, %rs279, %rs8;
	add.s16 	%rs281, %rs280, %rs12;
	add.s16 	%rs282, %rs281, %rs14;
	add.s16 	%rs283, %rs282, %rs18;
	add.s16 	%rs284, %rs283, %rs19;
	cvt.u32.u16 	%r413, %rs284;
	and.b32  	%r414, %r413, 255;
	cvt.u32.u16 	%r415, %rs20;
	add.s32 	%r125, %r414, %r415;
	setp.eq.s16 	%p109, %rs13, 0;
	@%p109 bra 	$L__BB0_97;
	and.b32  	%r416, %r125, 254;
	setp.eq.s32 	%p110, %r416, 2;
	or.b64  	%rd335, %rd457, 134217728;
	selp.b64 	%rd458, %rd335, %rd457, %p110;
	bra.uni 	$L__BB0_98;
$L__BB0_97:
	setp.eq.s32 	%p111, %r125, 3;
	or.b64  	%rd336, %rd457, 134217728;
	selp.b64 	%rd458, %rd336, %rd457, %p111;
$L__BB0_98:
	add.s16 	%rs285, %rs8, %rs7;
	add.s16 	%rs286, %rs285, %rs9;
	add.s16 	%rs287, %rs286, %rs13;
	add.s16 	%rs288, %rs287, %rs15;
	add.s16 	%rs289, %rs288, %rs19;
	add.s16 	%rs290, %rs289, %rs20;
	cvt.u32.u16 	%r417, %rs290;
	and.b32  	%r418, %r417, 255;
	cvt.u32.u16 	%r419, %rs21;
	add.s32 	%r126, %r418, %r419;
	setp.eq.s16 	%p112, %rs14, 0;
	@%p112 bra 	$L__BB0_100;
	and.b32  	%r420, %r126, 254;
	setp.eq.s32 	%p113, %r420, 2;
	or.b64  	%rd337, %rd458, 268435456;
	selp.b64 	%rd459, %rd337, %rd458, %p113;
	bra.uni 	$L__BB0_101;
$L__BB0_100:
	setp.eq.s32 	%p114, %r126, 3;
	or.b64  	%rd338, %rd458, 268435456;
	selp.b64 	%rd459, %rd338, %rd458, %p114;
$L__BB0_101:
	add.s16 	%rs291, %rs9, %rs8;
	add.s16 	%rs292, %rs291, %rs10;
	add.s16 	%rs293, %rs292, %rs14;
	add.s16 	%rs294, %rs293, %rs16;
	add.s16 	%rs295, %rs294, %rs20;
	add.s16 	%rs296, %rs295, %rs21;
	cvt.u32.u16 	%r421, %rs296;
	and.b32  	%r422, %r421, 255;
	cvt.u32.u16 	%r127, %rs22;
	add.s32 	%r128, %r422, %r127;
	setp.eq.s16 	%p115, %rs15, 0;
	@%p115 bra 	$L__BB0_103;
	and.b32  	%r423, %r128, 254;
	setp.eq.s32 	%p116, %r423, 2;
	or.b64  	%rd339, %rd459, 536870912;
	selp.b64 	%rd460, %rd339, %rd459, %p116;
	bra.uni 	$L__BB0_104;
$L__BB0_103:
	setp.eq.s32 	%p117, %r128, 3;
	or.b64  	%rd340, %rd459, 536870912;
	selp.b64 	%rd460, %rd340, %rd459, %p117;
$L__BB0_104:
	add.s16 	%rs297, %rs10, %rs9;
	shr.u64 	%rd341, %rd3, 23;
	cvt.u16.u64 	%rs298, %rd341;
	and.b16  	%rs37, %rs298, 1;
	add.s16 	%rs299, %rs297, %rs37;
	add.s16 	%rs300, %rs299, %rs15;
	shr.u64 	%rd342, %rd3, 31;
	cvt.u16.u64 	%rs301, %rd342;
	and.b16  	%rs38, %rs301, 1;
	add.s16 	%rs302, %rs300, %rs38;
	add.s16 	%rs303, %rs302, %rs21;
	add.s16 	%rs304, %rs303, %rs22;
	cvt.u32.u16 	%r424, %rs304;
	and.b32  	%r425, %r424, 255;
	shr.u64 	%rd343, %rd3, 39;
	cvt.u32.u64 	%r426, %rd343;
	cvt.u16.u64 	%rs305, %rd343;
	and.b16  	%rs39, %rs305, 1;
	and.b32  	%r129, %r426, 1;
	add.s32 	%r130, %r425, %r129;
	setp.eq.s16 	%p118, %rs16, 0;
	@%p118 bra 	$L__BB0_106;
	and.b32  	%r427, %r130, 254;
	setp.eq.s32 	%p119, %r427, 2;
	or.b64  	%rd344, %rd460, 1073741824;
	selp.b64 	%rd461, %rd344, %rd460, %p119;
	bra.uni 	$L__BB0_107;
$L__BB0_106:
	setp.eq.s32 	%p120, %r130, 3;
	or.b64  	%rd345, %rd460, 1073741824;
	selp.b64 	%rd461, %rd345, %rd460, %p120;
$L__BB0_107:
	add.s16 	%rs306, %rs37, %rs10;
	cvt.u32.u16 	%r428, %rs306;
	add.s32 	%r429, %r627, %r428;
	add.s32 	%r430, %r429, %r115;
	add.s32 	%r431, %r430, %r626;
	add.s32 	%r432, %r431, %r127;
	add.s32 	%r433, %r432, %r129;
	add.s32 	%r131, %r433, %r625;
	setp.eq.s16 	%p121, %rs38, 0;
	@%p121 bra 	$L__BB0_109;
	and.b32  	%r434, %r131, -2;
	setp.eq.s32 	%p122, %r434, 2;
	or.b64  	%rd346, %rd461, 2147483648;
	selp.b64 	%rd462, %rd346, %rd461, %p122;
	bra.uni 	$L__BB0_110;
$L__BB0_109:
	setp.eq.s32 	%p123, %r131, 3;
	or.b64  	%rd347, %rd461, 2147483648;
	selp.b64 	%rd462, %rd347, %rd461, %p123;
$L__BB0_110:
	cvt.u32.u16 	%r435, %rs36;
	add.s32 	%r436, %r618, %r435;
	add.s32 	%r437, %r436, %r109;
	add.s32 	%r438, %r437, %r617;
	add.s32 	%r439, %r438, %r121;
	add.s32 	%r440, %r439, %r616;
	shr.u64 	%rd348, %rd3, 40;
	cvt.u32.u64 	%r441, %rd348;
	cvt.u16.u64 	%rs307, %rd348;
	and.b16  	%rs40, %rs307, 1;
	and.b32  	%r132, %r441, 1;
	add.s32 	%r442, %r440, %r132;
	shr.u64 	%rd349, %rd3, 41;
	cvt.u32.u64 	%r443, %rd349;
	cvt.u16.u64 	%rs308, %rd349;
	and.b16  	%rs41, %rs308, 1;
	and.b32  	%r133, %r443, 1;
	add.s32 	%r134, %r442, %r133;
	setp.eq.s16 	%p124, %rs270, 0;
	@%p124 bra 	$L__BB0_112;
	and.b32  	%r444, %r134, -2;
	setp.eq.s32 	%p125, %r444, 2;
	or.b64  	%rd351, %rd462, 4294967296;
	selp.b64 	%rd463, %rd351, %rd462, %p125;
	bra.uni 	$L__BB0_113;
$L__BB0_112:
	setp.eq.s32 	%p126, %r134, 3;
	or.b64  	%rd352, %rd462, 4294967296;
	selp.b64 	%rd463, %rd352, %rd462, %p126;
$L__BB0_113:
	add.s16 	%rs310, %rs11, %rs36;
	add.s16 	%rs311, %rs310, %rs12;
	add.s16 	%rs312, %rs311, %rs270;
	add.s16 	%rs313, %rs312, %rs18;
	add.s16 	%rs314, %rs313, %rs40;
	add.s16 	%rs315, %rs314, %rs41;
	cvt.u32.u16 	%r445, %rs315;
	and.b32  	%r446, %r445, 255;
	cvt.u32.u16 	%r447, %rs23;
	add.s32 	%r135, %r446, %r447;
	setp.eq.s16 	%p127, %rs17, 0;
	@%p127 bra 	$L__BB0_115;
	and.b32  	%r448, %r135, 254;
	setp.eq.s32 	%p128, %r448, 2;
	or.b64  	%rd353, %rd463, 8589934592;
	selp.b64 	%rd464, %rd353, %rd463, %p128;
	bra.uni 	$L__BB0_116;
$L__BB0_115:
	setp.eq.s32 	%p129, %r135, 3;
	or.b64  	%rd354, %rd463, 8589934592;
	selp.b64 	%rd464, %rd354, %rd463, %p129;
$L__BB0_116:
	add.s16 	%rs316, %rs12, %rs11;
	add.s16 	%rs317, %rs316, %rs13;
	add.s16 	%rs318, %rs317, %rs17;
	add.s16 	%rs319, %rs318, %rs19;
	add.s16 	%rs320, %rs319, %rs41;
	add.s16 	%rs321, %rs320, %rs23;
	cvt.u32.u16 	%r449, %rs321;
	and.b32  	%r450, %r449, 255;
	cvt.u32.u16 	%r451, %rs24;
	add.s32 	%r136, %r450, %r451;
	setp.eq.s16 	%p130, %rs18, 0;
	@%p130 bra 	$L__BB0_118;
	and.b32  	%r452, %r136, 254;
	setp.eq.s32 	%p131, %r452, 2;
	or.b64  	%rd355, %rd464, 17179869184;
	selp.b64 	%rd465, %rd355, %rd464, %p131;
	bra.uni 	$L__BB0_119;
$L__BB0_118:
	setp.eq.s32 	%p132, %r136, 3;
	or.b64  	%rd356, %rd464, 17179869184;
	selp.b64 	%rd465, %rd356, %rd464, %p132;
$L__BB0_119:
	add.s16 	%rs322, %rs13, %rs12;
	add.s16 	%rs323, %rs322, %rs14;
	add.s16 	%rs324, %rs323, %rs18;
	add.s16 	%rs325, %rs324, %rs20;
	add.s16 	%rs326, %rs325, %rs23;
	add.s16 	%rs327, %rs326, %rs24;
	cvt.u32.u16 	%r453, %rs327;
	and.b32  	%r454, %r453, 255;
	cvt.u32.u16 	%r455, %rs25;
	add.s32 	%r137, %r454, %r455;
	setp.eq.s16 	%p133, %rs19, 0;
	@%p133 bra 	$L__BB0_121;
	and.b32  	%r456, %r137, 254;
	setp.eq.s32 	%p134, %r456, 2;
	or.b64  	%rd357, %rd465, 34359738368;
	selp.b64 	%rd466, %rd357, %rd465, %p134;
	bra.uni 	$L__BB0_122;
$L__BB0_121:
	setp.eq.s32 	%p135, %r137, 3;
	or.b64  	%rd358, %rd465, 34359738368;
	selp.b64 	%rd466, %rd358, %rd465, %p135;
$L__BB0_122:
	add.s16 	%rs328, %rs14, %rs13;
	add.s16 	%rs329, %rs328, %rs15;
	add.s16 	%rs330, %rs329, %rs19;
	add.s16 	%rs331, %rs330, %rs21;
	add.s16 	%rs332, %rs331, %rs24;
	add.s16 	%rs333, %rs332, %rs25;
	cvt.u32.u16 	%r457, %rs333;
	and.b32  	%r458, %r457, 255;
	cvt.u32.u16 	%r459, %rs26;
	add.s32 	%r138, %r458, %r459;
	setp.eq.s16 	%p136, %rs20, 0;
	@%p136 bra 	$L__BB0_124;
	and.b32  	%r460, %r138, 254;
	setp.eq.s32 	%p137, %r460, 2;
	or.b64  	%rd359, %rd466, 68719476736;
	selp.b64 	%rd467, %rd359, %rd466, %p137;
	bra.uni 	$L__BB0_125;
$L__BB0_124:
	setp.eq.s32 	%p138, %r138, 3;
	or.b64  	%rd360, %rd466, 68719476736;
	selp.b64 	%rd467, %rd360, %rd466, %p138;
$L__BB0_125:
	add.s16 	%rs334, %rs15, %rs14;
	add.s16 	%rs335, %rs334, %rs16;
	add.s16 	%rs336, %rs335, %rs20;
	add.s16 	%rs337, %rs336, %rs22;
	add.s16 	%rs338, %rs337, %rs25;
	add.s16 	%rs339, %rs338, %rs26;
	cvt.u32.u16 	%r461, %rs339;
	and.b32  	%r462, %r461, 255;
	shr.u64 	%rd361, %rd3, 46;
	cvt.u32.u64 	%r463, %rd361;
	cvt.u16.u64 	%rs340, %rd361;
	and.b16  	%rs43, %rs340, 1;
	and.b32  	%r139, %r463, 1;
	add.s32 	%r140, %r462, %r139;
	setp.eq.s16 	%p139, %rs21, 0;
	@%p139 bra 	$L__BB0_127;
	and.b32  	%r464, %r140, 254;
	setp.eq.s32 	%p140, %r464, 2;
	or.b64  	%rd362, %rd467, 137438953472;
	selp.b64 	%rd468, %rd362, %rd467, %p140;
	bra.uni 	$L__BB0_128;
$L__BB0_127:
	setp.eq.s32 	%p141, %r140, 3;
	or.b64  	%rd363, %rd467, 137438953472;
	selp.b64 	%rd468, %rd363, %rd467, %p141;
$L__BB0_128:
	add.s16 	%rs341, %rs16, %rs15;
	add.s16 	%rs342, %rs341, %rs38;
	add.s16 	%rs343, %rs342, %rs21;
	add.s16 	%rs344, %rs343, %rs39;
	add.s16 	%rs345, %rs344, %rs26;
	add.s16 	%rs346, %rs345, %rs43;
	cvt.u32.u16 	%r465, %rs346;
	and.b32  	%r466, %r465, 255;
	shr.u64 	%rd364, %rd3, 47;
	cvt.u32.u64 	%r467, %rd364;
	cvt.u16.u64 	%rs347, %rd364;
	and.b16  	%rs44, %rs347, 1;
	and.b32  	%r141, %r467, 1;
	add.s32 	%r142, %r466, %r141;
	setp.eq.s16 	%p142, %rs22, 0;
	@%p142 bra 	$L__BB0_130;
	and.b32  	%r468, %r142, 254;
	setp.eq.s32 	%p143, %r468, 2;
	or.b64  	%rd365, %rd468, 274877906944;
	selp.b64 	%rd469, %rd365, %rd468, %p143;
	bra.uni 	$L__BB0_131;
$L__BB0_130:
	setp.eq.s32 	%p144, %r142, 3;
	or.b64  	%rd366, %rd468, 274877906944;
	selp.b64 	%rd469, %rd366, %rd468, %p144;
$L__BB0_131:
	add.s16 	%rs348, %rs38, %rs16;
	cvt.u32.u16 	%r469, %rs348;
	add.s32 	%r470, %r626, %r469;
	add.s32 	%r471, %r470, %r127;
	add.s32 	%r472, %r471, %r625;
	add.s32 	%r473, %r472, %r139;
	add.s32 	%r474, %r473, %r141;
	add.s32 	%r143, %r474, %r624;
	setp.eq.s16 	%p145, %rs39, 0;
	@%p145 bra 	$L__BB0_133;
	and.b32  	%r475, %r143, -2;
	setp.eq.s32 	%p146, %r475, 2;
	or.b64  	%rd367, %rd469, 549755813888;
	selp.b64 	%rd470, %rd367, %rd469, %p146;
	bra.uni 	$L__BB0_134;
$L__BB0_133:
	setp.eq.s32 	%p147, %r143, 3;
	or.b64  	%rd368, %rd469, 549755813888;
	selp.b64 	%rd470, %rd368, %rd469, %p147;
$L__BB0_134:
	add.s32 	%r476, %r617, %r120;
	add.s32 	%r477, %r476, %r121;
	add.s32 	%r478, %r477, %r616;
	add.s32 	%r479, %r478, %r133;
	add.s32 	%r480, %r479, %r615;
	shr.u64 	%rd369, %rd3, 48;
	cvt.u32.u64 	%r481, %rd369;
	cvt.u16.u64 	%rs349, %rd369;
	and.b16  	%rs45, %rs349, 1;
	and.b32  	%r144, %r481, 1;
	add.s32 	%r482, %r480, %r144;
	shr.u64 	%rd370, %rd3, 49;
	cvt.u32.u64 	%r483, %rd370;
	cvt.u16.u64 	%rs350, %rd370;
	and.b16  	%rs46, %rs350, 1;
	and.b32  	%r145, %r483, 1;
	add.s32 	%r146, %r482, %r145;
	setp.eq.s16 	%p148, %rs40, 0;
	@%p148 bra 	$L__BB0_136;
	and.b32  	%r484, %r146, -2;
	setp.eq.s32 	%p149, %r484, 2;
	or.b64  	%rd371, %rd470, 1099511627776;
	selp.b64 	%rd471, %rd371, %rd470, %p149;
	bra.uni 	$L__BB0_137;
$L__BB0_136:
	setp.eq.s32 	%p150, %r146, 3;
	or.b64  	%rd372, %rd470, 1099511627776;
	selp.b64 	%rd471, %rd372, %rd470, %p150;
$L__BB0_137:
	add.s16 	%rs351, %rs17, %rs270;
	add.s16 	%rs352, %rs351, %rs18;
	add.s16 	%rs353, %rs352, %rs40;
	add.s16 	%rs354, %rs353, %rs23;
	add.s16 	%rs355, %rs354, %rs45;
	add.s16 	%rs356, %rs355, %rs46;
	cvt.u32.u16 	%r485, %rs356;
	and.b32  	%r486, %r485, 255;
	cvt.u32.u16 	%r487, %rs27;
	add.s32 	%r147, %r486, %r487;
	setp.eq.s16 	%p151, %rs41, 0;
	@%p151 bra 	$L__BB0_139;
	and.b32  	%r488, %r147, 254;
	setp.eq.s32 	%p152, %r488, 2;
	or.b64  	%rd373, %rd471, 2199023255552;
	selp.b64 	%rd472, %rd373, %rd471, %p152;
	bra.uni 	$L__BB0_140;
$L__BB0_139:
	setp.eq.s32 	%p153, %r147, 3;
	or.b64  	%rd374, %rd471, 2199023255552;
	selp.b64 	%rd472, %rd374, %rd471, %p153;
$L__BB0_140:
	add.s16 	%rs357, %rs18, %rs17;
	add.s16 	%rs358, %rs357, %rs19;
	add.s16 	%rs359, %rs358, %rs41;
	add.s16 	%rs360, %rs359, %rs24;
	add.s16 	%rs361, %rs360, %rs46;
	add.s16 	%rs362, %rs361, %rs27;
	cvt.u32.u16 	%r489, %rs362;
	and.b32  	%r490, %r489, 255;
	cvt.u32.u16 	%r491, %rs28;
	add.s32 	%r148, %r490, %r491;
	setp.eq.s16 	%p154, %rs23, 0;
	@%p154 bra 	$L__BB0_142;
	and.b32  	%r492, %r148, 254;
	setp.eq.s32 	%p155, %r492, 2;
	or.b64  	%rd375, %rd472, 4398046511104;
	selp.b64 	%rd473, %rd375, %rd472, %p155;
	bra.uni 	$L__BB0_143;
$L__BB0_142:
	setp.eq.s32 	%p156, %r148, 3;
	or.b64  	%rd376, %rd472, 4398046511104;
	selp.b64 	%rd473, %rd376, %rd472, %p156;
$L__BB0_143:
	add.s16 	%rs363, %rs19, %rs18;
	add.s16 	%rs364, %rs363, %rs20;
	add.s16 	%rs365, %rs364, %rs23;
	add.s16 	%rs366, %rs365, %rs25;
	add.s16 	%rs367, %rs366, %rs27;
	add.s16 	%rs368, %rs367, %rs28;
	cvt.u32.u16 	%r493, %rs368;
	and.b32  	%r494, %r493, 255;
	cvt.u32.u16 	%r495, %rs29;
	add.s32 	%r149, %r494, %r495;
	setp.eq.s16 	%p157, %rs24, 0;
	@%p157 bra 	$L__BB0_145;
	and.b32  	%r496, %r149, 254;
	setp.eq.s32 	%p158, %r496, 2;
	or.b64  	%rd377, %rd473, 8796093022208;
	selp.b64 	%rd474, %rd377, %rd473, %p158;
	bra.uni 	$L__BB0_146;
$L__BB0_145:
	setp.eq.s32 	%p159, %r149, 3;
	or.b64  	%rd378, %rd473, 8796093022208;
	selp.b64 	%rd474, %rd378, %rd473, %p159;
$L__BB0_146:
	add.s16 	%rs369, %rs20, %rs19;
	add.s16 	%rs370, %rs369, %rs21;
	add.s16 	%rs371, %rs370, %rs24;
	add.s16 	%rs372, %rs371, %rs26;
	add.s16 	%rs373, %rs372, %rs28;
	add.s16 	%rs374, %rs373, %rs29;
	cvt.u32.u16 	%r497, %rs374;
	and.b32  	%r498, %r497, 255;
	cvt.u32.u16 	%r499, %rs30;
	add.s32 	%r150, %r498, %r499;
	setp.eq.s16 	%p160, %rs25, 0;
	@%p160 bra 	$L__BB0_148;
	and.b32  	%r500, %r150, 254;
	setp.eq.s32 	%p161, %r500, 2;
	or.b64  	%rd379, %rd474, 17592186044416;
	selp.b64 	%rd475, %rd379, %rd474, %p161;
	bra.uni 	$L__BB0_149;
$L__BB0_148:
	setp.eq.s32 	%p162, %r150, 3;
	or.b64  	%rd380, %rd474, 17592186044416;
	selp.b64 	%rd475, %rd380, %rd474, %p162;
$L__BB0_149:
	add.s16 	%rs375, %rs21, %rs20;
	add.s16 	%rs376, %rs375, %rs22;
	add.s16 	%rs377, %rs376, %rs25;
	add.s16 	%rs378, %rs377, %rs43;
	add.s16 	%rs379, %rs378, %rs29;
	add.s16 	%rs380, %rs379, %rs30;
	cvt.u32.u16 	%r501, %rs380;
	and.b32  	%r502, %r501, 255;
	cvt.u32.u16 	%r151, %rs31;
	add.s32 	%r152, %r502, %r151;
	setp.eq.s16 	%p163, %rs26, 0;
	@%p163 bra 	$L__BB0_151;
	and.b32  	%r503, %r152, 254;
	setp.eq.s32 	%p164, %r503, 2;
	or.b64  	%rd381, %rd475, 35184372088832;
	selp.b64 	%rd476, %rd381, %rd475, %p164;
	bra.uni 	$L__BB0_152;
$L__BB0_151:
	setp.eq.s32 	%p165, %r152, 3;
	or.b64  	%rd382, %rd475, 35184372088832;
	selp.b64 	%rd476, %rd382, %rd475, %p165;
$L__BB0_152:
	add.s16 	%rs381, %rs22, %rs21;
	add.s16 	%rs382, %rs381, %rs39;
	add.s16 	%rs383, %rs382, %rs26;
	add.s16 	%rs384, %rs383, %rs44;
	add.s16 	%rs385, %rs384, %rs30;
	add.s16 	%rs386, %rs385, %rs31;
	cvt.u32.u16 	%r504, %rs386;
	and.b32  	%r505, %r504, 255;
	shr.u64 	%rd383, %rd3, 55;
	cvt.u32.u64 	%r506, %rd383;
	cvt.u16.u64 	%rs387, %rd383;
	and.b16  	%rs47, %rs387, 1;
	and.b32  	%r153, %r506, 1;
	add.s32 	%r154, %r505, %r153;
	setp.eq.s16 	%p166, %rs43, 0;
	@%p166 bra 	$L__BB0_154;
	and.b32  	%r507, %r154, 254;
	setp.eq.s32 	%p167, %r507, 2;
	or.b64  	%rd384, %rd476, 70368744177664;
	selp.b64 	%rd477, %rd384, %rd476, %p167;
	bra.uni 	$L__BB0_155;
$L__BB0_154:
	setp.eq.s32 	%p168, %r154, 3;
	or.b64  	%rd385, %rd476, 70368744177664;
	selp.b64 	%rd477, %rd385, %rd476, %p168;
$L__BB0_155:
	add.s16 	%rs388, %rs39, %rs22;
	cvt.u32.u16 	%r508, %rs388;
	add.s32 	%r509, %r625, %r508;
	add.s32 	%r510, %r509, %r139;
	add.s32 	%r511, %r510, %r624;
	add.s32 	%r512, %r511, %r151;
	add.s32 	%r513, %r512, %r153;
	add.s32 	%r155, %r513, %r623;
	setp.eq.s16 	%p169, %rs44, 0;
	@%p169 bra 	$L__BB0_157;
	and.b32  	%r514, %r155, -2;
	setp.eq.s32 	%p170, %r514, 2;
	or.b64  	%rd386, %rd477, 140737488355328;
	selp.b64 	%rd478, %rd386, %rd477, %p170;
	bra.uni 	$L__BB0_158;
$L__BB0_157:
	setp.eq.s32 	%p171, %r155, 3;
	or.b64  	%rd387, %rd477, 140737488355328;
	selp.b64 	%rd478, %rd387, %rd477, %p171;
$L__BB0_158:
	add.s32 	%r515, %r616, %r132;
	add.s32 	%r516, %r515, %r133;
	add.s32 	%r517, %r516, %r615;
	add.s32 	%r518, %r517, %r145;
	add.s32 	%r519, %r518, %r614;
	shr.u64 	%rd388, %rd3, 56;
	cvt.u32.u64 	%r520, %rd388;
	cvt.u16.u64 	%rs389, %rd388;
	and.b16  	%rs48, %rs389, 1;
	and.b32  	%r521, %r520, 1;
	add.s32 	%r522, %r519, %r521;
	shr.u64 	%rd389, %rd3, 57;
	cvt.u32.u64 	%r523, %rd389;
	cvt.u16.u64 	%rs390, %rd389;
	and.b16  	%rs49, %rs390, 1;
	and.b32  	%r156, %r523, 1;
	add.s32 	%r157, %r522, %r156;
	setp.eq.s16 	%p172, %rs45, 0;
	@%p172 bra 	$L__BB0_160;
	and.b32  	%r524, %r157, -2;
	setp.eq.s32 	%p173, %r524, 2;
	or.b64  	%rd390, %rd478, 281474976710656;
	selp.b64 	%rd479, %rd390, %rd478, %p173;
	bra.uni 	$L__BB0_161;
$L__BB0_160:
	setp.eq.s32 	%p174, %r157, 3;
	or.b64  	%rd391, %rd478, 281474976710656;
	selp.b64 	%rd479, %rd391, %rd478, %p174;
$L__BB0_161:
	add.s16 	%rs391, %rs41, %rs40;
	add.s16 	%rs392, %rs391, %rs23;
	add.s16 	%rs393, %rs392, %rs45;
	add.s16 	%rs394, %rs393, %rs27;
	add.s16 	%rs395, %rs394, %rs48;
	add.s16 	%rs396, %rs395, %rs49;
	cvt.u32.u16 	%r525, %rs396;
	and.b32  	%r526, %r525, 255;
	shr.u64 	%rd392, %rd3, 58;
	cvt.u32.u64 	%r527, %rd392;
	cvt.u16.u64 	%rs397, %rd392;
	and.b16  	%rs50, %rs397, 1;
	and.b32  	%r528, %r527, 1;
	add.s32 	%r158, %r526, %r528;
	setp.eq.s16 	%p175, %rs46, 0;
	@%p175 bra 	$L__BB0_163;
	and.b32  	%r529, %r158, 254;
	setp.eq.s32 	%p176, %r529, 2;
	or.b64  	%rd393, %rd479, 562949953421312;
	selp.b64 	%rd480, %rd393, %rd479, %p176;
	bra.uni 	$L__BB0_164;
$L__BB0_163:
	setp.eq.s32 	%p177, %r158, 3;
	or.b64  	%rd394, %rd479, 562949953421312;
	selp.b64 	%rd480, %rd394, %rd479, %p177;
$L__BB0_164:
	add.s16 	%rs398, %rs23, %rs41;
	add.s16 	%rs399, %rs398, %rs24;
	add.s16 	%rs400, %rs399, %rs46;
	add.s16 	%rs401, %rs400, %rs28;
	add.s16 	%rs402, %rs401, %rs49;
	add.s16 	%rs403, %rs402, %rs50;
	cvt.u32.u16 	%r530, %rs403;
	and.b32  	%r531, %r530, 255;
	shr.u64 	%rd395, %rd3, 59;
	cvt.u32.u64 	%r532, %rd395;
	cvt.u16.u64 	%rs404, %rd395;
	and.b16  	%rs51, %rs404, 1;
	and.b32  	%r533, %r532, 1;
	add.s32 	%r159, %r531, %r533;
	setp.eq.s16 	%p178, %rs27, 0;
	@%p178 bra 	$L__BB0_166;
	and.b32  	%r534, %r159, 254;
	setp.eq.s32 	%p179, %r534, 2;
	or.b64  	%rd396, %rd480, 1125899906842624;
	selp.b64 	%rd481, %rd396, %rd480, %p179;
	bra.uni 	$L__BB0_167;
$L__BB0_166:
	setp.eq.s32 	%p180, %r159, 3;
	or.b64  	%rd397, %rd480, 1125899906842624;
	selp.b64 	%rd481, %rd397, %rd480, %p180;
$L__BB0_167:
	add.s16 	%rs405, %rs24, %rs23;
	add.s16 	%rs406, %rs405, %rs25;
	add.s16 	%rs407, %rs406, %rs27;
	add.s16 	%rs408, %rs407, %rs29;
	add.s16 	%rs409, %rs408, %rs50;
	add.s16 	%rs410, %rs409, %rs51;
	cvt.u32.u16 	%r535, %rs410;
	and.b32  	%r536, %r535, 255;
	shr.u64 	%rd398, %rd3, 60;
	cvt.u32.u64 	%r537, %rd398;
	cvt.u16.u64 	%rs411, %rd398;
	and.b16  	%rs52, %rs411, 1;
	and.b32  	%r538, %r537, 1;
	add.s32 	%r160, %r536, %r538;
	setp.eq.s16 	%p181, %rs28, 0;
	@%p181 bra 	$L__BB0_169;
	and.b32  	%r539, %r160, 254;
	setp.eq.s32 	%p182, %r539, 2;
	or.b64  	%rd399, %rd481, 2251799813685248;
	selp.b64 	%rd482, %rd399, %rd481, %p182;
	bra.uni 	$L__BB0_170;
$L__BB0_169:
	setp.eq.s32 	%p183, %r160, 3;
	or.b64  	%rd400, %rd481, 2251799813685248;
	selp.b64 	%rd482, %rd400, %rd481, %p183;
$L__BB0_170:
	add.s16 	%rs412, %rs25, %rs24;
	add.s16 	%rs413, %rs412, %rs26;
	add.s16 	%rs414, %rs413, %rs28;
	add.s16 	%rs415, %rs414, %rs30;
	add.s16 	%rs416, %rs415, %rs51;
	add.s16 	%rs417, %rs416, %rs52;
	cvt.u32.u16 	%r540, %rs417;
	and.b32  	%r541, %r540, 255;
	shr.u64 	%rd401, %rd3, 61;
	cvt.u32.u64 	%r542, %rd401;
	cvt.u16.u64 	%rs418, %rd401;
	and.b16  	%rs53, %rs418, 1;
	and.b32  	%r543, %r542, 1;
	add.s32 	%r161, %r541, %r543;
	setp.eq.s16 	%p184, %rs29, 0;
	@%p184 bra 	$L__BB0_172;
	and.b32  	%r544, %r161, 254;
	setp.eq.s32 	%p185, %r544, 2;
	or.b64  	%rd402, %rd482, 4503599627370496;
	selp.b64 	%rd483, %rd402, %rd482, %p185;
	bra.uni 	$L__BB0_173;
$L__BB0_172:
	setp.eq.s32 	%p186, %r161, 3;
	or.b64  	%rd403, %rd482, 4503599627370496;
	selp.b64 	%rd483, %rd403, %rd482, %p186;
$L__BB0_173:
	add.s16 	%rs419, %rs26, %rs25;
	add.s16 	%rs420, %rs419, %rs43;
	add.s16 	%rs421, %rs420, %rs29;
	add.s16 	%rs422, %rs421, %rs31;
	add.s16 	%rs423, %rs422, %rs52;
	add.s16 	%rs424, %rs423, %rs53;
	cvt.u32.u16 	%r545, %rs424;
	and.b32  	%r546, %r545, 255;
	shr.u64 	%rd404, %rd3, 62;
	cvt.u32.u64 	%r547, %rd404;
	cvt.u16.u64 	%rs425, %rd404;
	and.b16  	%rs54, %rs425, 1;
	and.b32  	%r162, %r547, 1;
	add.s32 	%r163, %r546, %r162;
	setp.eq.s16 	%p187, %rs30, 0;
	@%p187 bra 	$L__BB0_175;
	and.b32  	%r548, %r163, 254;
	setp.eq.s32 	%p188, %r548, 2;
	or.b64  	%rd405, %rd483, 9007199254740992;
	selp.b64 	%rd484, %rd405, %rd483, %p188;
	bra.uni 	$L__BB0_176;
$L__BB0_175:
	setp.eq.s32 	%p189, %r163, 3;
	or.b64  	%rd406, %rd483, 9007199254740992;
	selp.b64 	%rd484, %rd406, %rd483, %p189;
$L__BB0_176:
	add.s16 	%rs426, %rs43, %rs26;
	add.s16 	%rs427, %rs426, %rs44;
	add.s16 	%rs428, %rs427, %rs30;
	add.s16 	%rs429, %rs428, %rs47;
	add.s16 	%rs430, %rs429, %rs53;
	add.s16 	%rs431, %rs430, %rs54;
	cvt.u32.u16 	%r549, %rs431;
	and.b32  	%r550, %r549, 255;
	shr.u64 	%rd407, %rd3, 63;
	cvt.u32.u64 	%r164, %rd407;
	add.s32 	%r165, %r550, %r164;
	setp.eq.s16 	%p190, %rs31, 0;
	@%p190 bra 	$L__BB0_178;
	and.b32  	%r551, %r165, 254;
	setp.eq.s32 	%p191, %r551, 2;
	or.b64  	%rd408, %rd484, 18014398509481984;
	selp.b64 	%rd485, %rd408, %rd484, %p191;
	bra.uni 	$L__BB0_179;
$L__BB0_178:
	setp.eq.s32 	%p192, %r165, 3;
	or.b64  	%rd409, %rd484, 18014398509481984;
	selp.b64 	%rd485, %rd409, %rd484, %p192;
$L__BB0_179:
	add.s16 	%rs432, %rs44, %rs43;
	cvt.u32.u16 	%r552, %rs432;
	add.s32 	%r553, %r624, %r552;
	add.s32 	%r554, %r553, %r151;
	add.s32 	%r555, %r554, %r623;
	add.s32 	%r556, %r555, %r162;
	add.s32 	%r557, %r556, %r164;
	add.s32 	%r166, %r557, %r622;
	setp.eq.s16 	%p193, %rs47, 0;
	@%p193 bra 	$L__BB0_181;
	and.b32  	%r558, %r166, -2;
	setp.eq.s32 	%p194, %r558, 2;
	or.b64  	%rd410, %rd485, 36028797018963968;
	selp.b64 	%rd486, %rd410, %rd485, %p194;
	bra.uni 	$L__BB0_182;
$L__BB0_181:
	setp.eq.s32 	%p195, %r166, 3;
	or.b64  	%rd411, %rd485, 36028797018963968;
	selp.b64 	%rd486, %rd411, %rd485, %p195;
$L__BB0_182:
	add.s32 	%r559, %r615, %r144;
	add.s32 	%r560, %r559, %r145;
	add.s32 	%r561, %r560, %r614;
	add.s32 	%r562, %r561, %r156;
	add.s32 	%r563, %r562, %r632;
	add.s32 	%r564, %r563, %r613;
	add.s32 	%r167, %r564, %r612;
	setp.eq.s16 	%p196, %rs48, 0;
	@%p196 bra 	$L__BB0_184;
	and.b32  	%r565, %r167, -2;
	setp.eq.s32 	%p197, %r565, 2;
	or.b64  	%rd412, %rd486, 72057594037927936;
	selp.b64 	%rd487, %rd412, %rd486, %p197;
	bra.uni 	$L__BB0_185;
$L__BB0_184:
	setp.eq.s32 	%p198, %r167, 3;
	or.b64  	%rd413, %rd486, 72057594037927936;
	selp.b64 	%rd487, %rd413, %rd486, %p198;
$L__BB0_185:
	add.s16 	%rs433, %rs46, %rs45;
	add.s16 	%rs434, %rs433, %rs27;
	add.s16 	%rs435, %rs434, %rs48;
	add.s16 	%rs436, %rs435, %rs50;
	cvt.u32.u16 	%r566, %rs436;
	add.s32 	%r567, %r613, %r566;
	add.s32 	%r568, %r567, %r612;
	add.s32 	%r168, %r568, %r611;
	setp.eq.s16 	%p199, %rs49, 0;
	@%p199 bra 	$L__BB0_187;
	and.b32  	%r569, %r168, 1022;
	setp.eq.s32 	%p200, %r569, 2;
	or.b64  	%rd414, %rd487, 144115188075855872;
	selp.b64 	%rd488, %rd414, %rd487, %p200;
	bra.uni 	$L__BB0_188;
$L__BB0_187:
	setp.eq.s32 	%p201, %r168, 3;
	or.b64  	%rd415, %rd487, 144115188075855872;
	selp.b64 	%rd488, %rd415, %rd487, %p201;
$L__BB0_188:
	add.s16 	%rs437, %rs27, %rs46;
	add.s16 	%rs438, %rs437, %rs28;
	add.s16 	%rs439, %rs438, %rs49;
	add.s16 	%rs440, %rs439, %rs51;
	cvt.u32.u16 	%r570, %rs440;
	add.s32 	%r571, %r612, %r570;
	add.s32 	%r572, %r571, %r611;
	add.s32 	%r169, %r572, %r610;
	setp.eq.s16 	%p202, %rs50, 0;
	@%p202 bra 	$L__BB0_190;
	and.b32  	%r573, %r169, 1022;
	setp.eq.s32 	%p203, %r573, 2;
	or.b64  	%rd416, %rd488, 288230376151711744;
	selp.b64 	%rd489, %rd416, %rd488, %p203;
	bra.uni 	$L__BB0_191;
$L__BB0_190:
	setp.eq.s32 	%p204, %r169, 3;
	or.b64  	%rd417, %rd488, 288230376151711744;
	selp.b64 	%rd489, %rd417, %rd488, %p204;
$L__BB0_191:
	add.s16 	%rs441, %rs28, %rs27;
	add.s16 	%rs442, %rs441, %rs29;
	add.s16 	%rs443, %rs442, %rs50;
	add.s16 	%rs444, %rs443, %rs52;
	cvt.u32.u16 	%r574, %rs444;
	add.s32 	%r575, %r611, %r574;
	add.s32 	%r576, %r575, %r610;
	add.s32 	%r170, %r576, %r609;
	setp.eq.s16 	%p205, %rs51, 0;
	@%p205 bra 	$L__BB0_193;
	and.b32  	%r577, %r170, 1022;
	setp.eq.s32 	%p206, %r577, 2;
	or.b64  	%rd418, %rd489, 576460752303423488;
	selp.b64 	%rd490, %rd418, %rd489, %p206;
	bra.uni 	$L__BB0_194;
$L__BB0_193:
	setp.eq.s32 	%p207, %r170, 3;
	or.b64  	%rd419, %rd489, 576460752303423488;
	selp.b64 	%rd490, %rd419, %rd489, %p207;
$L__BB0_194:
	add.s16 	%rs445, %rs29, %rs28;
	add.s16 	%rs446, %rs445, %rs30;
	add.s16 	%rs447, %rs446, %rs51;
	add.s16 	%rs448, %rs447, %rs53;
	cvt.u32.u16 	%r578, %rs448;
	add.s32 	%r579, %r610, %r578;
	add.s32 	%r580, %r579, %r609;
	add.s32 	%r171, %r580, %r608;
	setp.eq.s16 	%p208, %rs52, 0;
	@%p208 bra 	$L__BB0_196;
	and.b32  	%r581, %r171, 1022;
	setp.eq.s32 	%p209, %r581, 2;
	or.b64  	%rd420, %rd490, 1152921504606846976;
	selp.b64 	%rd491, %rd420, %rd490, %p209;
	bra.uni 	$L__BB0_197;
$L__BB0_196:
	setp.eq.s32 	%p210, %r171, 3;
	or.b64  	%rd421, %rd490, 1152921504606846976;
	selp.b64 	%rd491, %rd421, %rd490, %p210;
$L__BB0_197:
	add.s16 	%rs449, %rs30, %rs29;
	add.s16 	%rs450, %rs449, %rs31;
	add.s16 	%rs451, %rs450, %rs52;
	add.s16 	%rs452, %rs451, %rs54;
	cvt.u32.u16 	%r582, %rs452;
	add.s32 	%r583, %r609, %r582;
	add.s32 	%r584, %r583, %r608;
	add.s32 	%r172, %r584, %r607;
	setp.eq.s16 	%p211, %rs53, 0;
	@%p211 bra 	$L__BB0_199;
	and.b32  	%r585, %r172, 1022;
	setp.eq.s32 	%p212, %r585, 2;
	or.b64  	%rd422, %rd491, 2305843009213693952;
	selp.b64 	%rd492, %rd422, %rd491, %p212;
	bra.uni 	$L__BB0_200;
$L__BB0_199:
	setp.eq.s32 	%p213, %r172, 3;
	or.b64  	%rd423, %rd491, 2305843009213693952;
	selp.b64 	%rd492, %rd423, %rd491, %p213;
$L__BB0_200:
	add.s16 	%rs453, %rs31, %rs30;
	add.s16 	%rs454, %rs453, %rs47;
	add.s16 	%rs455, %rs454, %rs53;
	cvt.u32.u16 	%r586, %rs455;
	add.s32 	%r587, %r586, %r164;
	add.s32 	%r588, %r587, %r608;
	add.s32 	%r589, %r588, %r607;
	add.s32 	%r173, %r589, %r606;
	setp.eq.s16 	%p214, %rs54, 0;
	@%p214 bra 	$L__BB0_202;
	and.b32  	%r590, %r173, 1048574;
	setp.eq.s32 	%p215, %r590, 2;
	or.b64  	%rd424, %rd492, 4611686018427387904;
	selp.b64 	%rd493, %rd424, %rd492, %p215;
	bra.uni 	$L__BB0_203;
$L__BB0_202:
	setp.eq.s32 	%p216, %r173, 3;
	or.b64  	%rd425, %rd492, 4611686018427387904;
	selp.b64 	%rd493, %rd425, %rd492, %p216;
$L__BB0_203:
	add.s16 	%rs456, %rs47, %rs31;
	cvt.u32.u16 	%r591, %rs456;
	add.s32 	%r592, %r623, %r591;
	add.s32 	%r593, %r592, %r162;
	add.s32 	%r594, %r593, %r622;
	add.s32 	%r595, %r594, %r607;
	add.s32 	%r596, %r595, %r606;
	add.s32 	%r174, %r596, %r633;
	setp.gt.s64 	%p217, %rd3, -1;
	@%p217 bra 	$L__BB0_205;
	and.b32  	%r597, %r174, -2;
	setp.eq.s32 	%p218, %r597, 2;
	or.b64  	%rd426, %rd493, -9223372036854775808;
	selp.b64 	%rd494, %rd426, %rd493, %p218;
	bra.uni 	$L__BB0_206;
$L__BB0_205:
	setp.eq.s32 	%p219, %r174, 3;
	or.b64  	%rd427, %rd493, -9223372036854775808;
	selp.b64 	%rd494, %rd427, %rd493, %p219;
$L__BB0_206:
	ld.param.u64 	%rd431, [_Z19game_of_life_kernelPKmPmi_param_1];
	cvta.to.global.u64 	%rd428, %rd431;
	mul.wide.s32 	%rd429, %r5, 8;
	add.s64 	%rd430, %rd428, %rd429;
	st.global.u64 	[%rd430], %rd494;
$L__BB0_207:
	ret;

}


// ===== COMPILED SASS (sm_100) =====

	.target	sm_100

	.elftype	@"ET_EXEC"


//--------------------- .note.nv.tkinfo           --------------------------
	.section	.note.nv.tkinfo,"",@"SHT_NOTE"
	.sectionflags	@"SHF_NOTE_NV_TKINFO"
	.tkinfo
        /*0018*/ 	.word	0x00000002
        /*0030*/ 	.string	""
        /*0030*/ 	.string	"ptxas"
        /*0030*/ 	.string	"Cuda compilation tools, release 13.0, V13.0.88"
        /*0030*/ 	.string	"Build cuda_13.0.r13.0/compiler.36424714_0"
        /*0030*/ 	.string	"-arch sm_100 -m 64 "



//--------------------- .note.nv.cuinfo           --------------------------
	.section	.note.nv.cuinfo,"",@"SHT_NOTE"
	.sectionflags	@"SHF_NOTE_NV_CUINFO"
        /*0018*/ 	.short	0x0002
        /*001a*/ 	.short	0x0064
        /*001c*/ 	.short	0x0082
	.zero		2


//--------------------- .nv.info                  --------------------------
	.section	.nv.info,"",@"SHT_CUDA_INFO"
	.align	4


	//----- nvinfo : EIATTR_REGCOUNT
	.align		4
        /*0000*/ 	.byte	0x04, 0x2f
        /*0002*/ 	.short	(.L_1 - .L_0)
	.align		4
.L_0:
        /*0004*/ 	.word	index@(_Z19game_of_life_kernelPKmPmi)
        /*0008*/ 	.word	0x00000040


	//----- nvinfo : EIATTR_FRAME_SIZE
	.align		4
.L_1:
        /*000c*/ 	.byte	0x04, 0x11
        /*000e*/ 	.short	(.L_3 - .L_2)
	.align		4
.L_2:
        /*0010*/ 	.word	index@(_Z19game_of_life_kernelPKmPmi)
        /*0014*/ 	.word	0x00000000


	//----- nvinfo : EIATTR_MIN_STACK_SIZE
	.align		4
.L_3:
        /*0018*/ 	.byte	0x04, 0x12
        /*001a*/ 	.short	(.L_5 - .L_4)
	.align		4
.L_4:
        /*001c*/ 	.word	index@(_Z19game_of_life_kernelPKmPmi)
        /*0020*/ 	.word	0x00000000
.L_5:


//--------------------- .nv.compat                --------------------------
	.section	.nv.compat,"",@"SHT_CUDA_COMPAT_INFO"
	.align	4
        /*0000*/ 	.byte	0x02, 0x09, 0x00, 0x00, 0x02, 0x02, 0x01, 0x00, 0x02, 0x05, 0x05, 0x00, 0x03, 0x07, 0x01, 0x01
        /*0010*/ 	.byte	0x02, 0x03, 0x00, 0x00, 0x02, 0x06, 0x01, 0x00, 0x04, 0x0b, 0x08, 0x00, 0x09, 0x00, 0x00, 0x00
        /*0020*/ 	.byte	0x00, 0x00, 0x00, 0x00


//--------------------- .nv.info._Z19game_of_life_kernelPKmPmi --------------------------
	.section	.nv.info._Z19game_of_life_kernelPKmPmi,"",@"SHT_CUDA_INFO"
	.sectionflags	@""
	.align	4


	//----- nvinfo : EIATTR_CUDA_API_VERSION
	.align		4
        /*0000*/ 	.byte	0x04, 0x37
        /*0002*/ 	.short	(.L_7 - .L_6)
.L_6:
        /*0004*/ 	.word	0x00000082


	//----- nvinfo : EIATTR_KPARAM_INFO
	.align		4
.L_7:
        /*0008*/ 	.byte	0x04, 0x17
        /*000a*/ 	.short	(.L_9 - .L_8)
.L_8:
        /*000c*/ 	.word	0x00000000
        /*0010*/ 	.short	0x0002
        /*0012*/ 	.short	0x0010
        /*0014*/ 	.byte	0x00, 0xf0, 0x11, 0x00


	//----- nvinfo : EIATTR_KPARAM_INFO
	.align		4
.L_9:
        /*0018*/ 	.byte	0x04, 0x17
        /*001a*/ 	.short	(.L_11 - .L_10)
.L_10:
        /*001c*/ 	.word	0x00000000
        /*0020*/ 	.short	0x0001
        /*0022*/ 	.short	0x0008
        /*0024*/ 	.byte	0x00, 0xf5, 0x21, 0x00


	//----- nvinfo : EIATTR_KPARAM_INFO
	.align		4
.L_11:
        /*0028*/ 	.byte	0x04, 0x17
        /*002a*/ 	.short	(.L_13 - .L_12)
.L_12:
        /*002c*/ 	.word	0x00000000
        /*0030*/ 	.short	0x0000
        /*0032*/ 	.short	0x0000
        /*0034*/ 	.byte	0x00, 0xf5, 0x21, 0x00


	//----- nvinfo : EIATTR_SPARSE_MMA_MASK
	.align		4
.L_13:
        /*0038*/ 	.byte	0x03, 0x50
        /*003a*/ 	.short	0x0000


	//----- nvinfo : EIATTR_MAXREG_COUNT
	.align		4
        /*003c*/ 	.byte	0x03, 0x1b
        /*003e*/ 	.short	0x00ff


	//----- nvinfo : EIATTR_MERCURY_ISA_VERSION
	.align		4
        /*0040*/ 	.byte	0x03, 0x5f
        /*0042*/ 	.short	0x0101


	//----- nvinfo : EIATTR_VRC_CTA_INIT_COUNT
	.align		4
        /*0044*/ 	.byte	0x02, 0x4a
	.zero		1
	.zero		1


	//----- nvinfo : EIATTR_EXIT_INSTR_OFFSETS
	.align		4
        /*0048*/ 	.byte	0x04, 0x1c
        /*004a*/ 	.short	(.L_15 - .L_14)


	//   ....[0]....
.L_14:
        /*004c*/ 	.word	0x000000d0


	//   ....[1]....
        /*0050*/ 	.word	0x00004b70


	//----- nvinfo : EIATTR_CBANK_PARAM_SIZE
	.align		4
.L_15:
        /*0054*/ 	.byte	0x03, 0x19
        /*0056*/ 	.short	0x0014


	//----- nvinfo : EIATTR_PARAM_CBANK
	.align		4
        /*0058*/ 	.byte	0x04, 0x0a
        /*005a*/ 	.short	(.L_17 - .L_16)
	.align		4
.L_16:
        /*005c*/ 	.word	index@(.nv.constant0._Z19game_of_life_kernelPKmPmi)
        /*0060*/ 	.short	0x0380
        /*0062*/ 	.short	0x0014


	//----- nvinfo : EIATTR_SW_WAR
	.align		4
.L_17:
        /*0064*/ 	.byte	0x04, 0x36
        /*0066*/ 	.short	(.L_19 - .L_18)
.L_18:
        /*0068*/ 	.word	0x00000008
.L_19:


//--------------------- .nv.callgraph             --------------------------
	.section	.nv.callgraph,"",@"SHT_CUDA_CALLGRAPH"
	.align	4
	.sectionentsize	8
	.align		4
        /*0000*/ 	.word	0x00000000
	.align		4
        /*0004*/ 	.word	0xffffffff
	.align		4
        /*0008*/ 	.word	0x00000000
	.align		4
        /*000c*/ 	.word	0xfffffffe
	.align		4
        /*0010*/ 	.word	0x00000000
	.align		4
        /*0014*/ 	.word	0xfffffffd
	.align		4
        /*0018*/ 	.word	0x00000000
	.align		4
        /*001c*/ 	.word	0xfffffffc


//--------------------- .text._Z19game_of_life_kernelPKmPmi --------------------------
	.section	.text._Z19game_of_life_kernelPKmPmi,"ax",@progbits
	.align	128
        .global         _Z19game_of_life_kernelPKmPmi
        .type           _Z19game_of_life_kernelPKmPmi,@function
        .size           _Z19game_of_life_kernelPKmPmi,(.L_x_1 - _Z19game_of_life_kernelPKmPmi)
        .other          _Z19game_of_life_kernelPKmPmi,@"STO_CUDA_ENTRY STV_DEFAULT"
_Z19game_of_life_kernelPKmPmi:
.text._Z19game_of_life_kernelPKmPmi:
[----:B------:R-:W-:Y:S01]  /*0000*/  LDC R1, c[0x0][0x37c] ;  /* 0x0000df00ff017b82 */ /* 0x000fe20000000800 */
[----:B------:R-:W0:Y:S07]  /*0010*/  S2R R0, SR_TID.X ;  /* 0x0000000000007919 */ /* 0x000e2e0000002100 */
[----:B------:R-:W0:Y:S01]  /*0020*/  LDC R35, c[0x0][0x360] ;  /* 0x0000d800ff237b82 */ /* 0x000e220000000800 */
[----:B------:R-:W1:Y:S07]  /*0030*/  S2R R2, SR_TID.Y ;  /* 0x0000000000027919 */ /* 0x000e6e0000002200 */
[----:B------:R-:W0:Y:S08]  /*0040*/  S2UR UR4, SR_CTAID.X ;  /* 0x00000000000479c3 */ /* 0x000e300000002500 */
[----:B------:R-:W1:Y:S08]  /*0050*/  S2UR UR5, SR_CTAID.Y ;  /* 0x00000000000579c3 */ /* 0x000e700000002600 */
[----:B------:R-:W1:Y:S08]  /*0060*/  LDC R11, c[0x0][0x364] ;  /* 0x0000d900ff0b7b82 */ /* 0x000e700000000800 */
[----:B------:R-:W2:Y:S01]  /*0070*/  LDC R30, c[0x0][0x390] ;  /* 0x0000e400ff1e7b82 */ /* 0x000ea20000000800 */
[----:B0-----:R-:W-:-:S02]  /*0080*/  IMAD R35, R35, UR4, R0 ;  /* 0x0000000423237c24 */ /* 0x001fc4000f8e0200 */
[----:B-1----:R-:W-:-:S05]  /*0090*/  IMAD R11, R11, UR5, R2 ;  /* 0x000000050b0b7c24 */ /* 0x002fca000f8e0202 */
[----:B------:R-:W-:Y:S02]  /*00a0*/  VIMNMX R3, PT, PT, R35, R11, !PT ;  /* 0x0000000b23037248 */ /* 0x000fe40007fe0100 */
[----:B--2---:R-:W-:-:S04]  /*00b0*/  SHF.R.S32.HI R30, RZ, 0x3, R30 ;  /* 0x00000003ff1e7819 */ /* 0x004fc8000001141e */
[----:B------:R-:W-:-:S13]  /*00c0*/  ISETP.GE.AND P0, PT, R3, R30, PT ;  /* 0x0000001e0300720c */ /* 0x000fda0003f06270 */
[----:B------:R-:W-:Y:S05]  /*00d0*/  @P0 EXIT ;  /* 0x000000000000094d */ /* 0x000fea0003800000 */
[C---:B------:R-:W-:Y:S01]  /*00e0*/  VIADD R40, R30.reuse, 0xffffffff ;  /* 0xffffffff1e287836 */ /* 0x040fe20000000000 */
[----:B------:R-:W-:Y:S01]  /*00f0*/  ISETP.NE.AND P2, PT, R11, RZ, PT ;  /* 0x000000ff0b00720c */ /* 0x000fe20003f45270 */
[----:B------:R-:W0:Y:S01]  /*0100*/  LDC.64 R14, c[0x0][0x380] ;  /* 0x0000e000ff0e7b82 */ /* 0x000e220000000a00 */
[----:B------:R-:W-:Y:S01]  /*0110*/  IMAD R17, R30, R11, RZ ;  /* 0x0000000b1e117224 */ /* 0x000fe200078e02ff */
[----:B------:R-:W1:Y:S01]  /*0120*/  LDCU.64 UR6, c[0x0][0x358] ;  /* 0x00006b00ff0677ac */ /* 0x000e620008000a00 */
[C---:B------:R-:W-:Y:S02]  /*0130*/  ISETP.GE.OR P3, PT, R35.reuse, R40, !P2 ;  /* 0x000000282300720c */ /* 0x040fe40005766670 */
[C---:B------:R-:W-:Y:S02]  /*0140*/  ISETP.LT.OR P0, PT, R35.reuse, 0x1, !P2 ;  /* 0x000000012300780c */ /* 0x040fe40005701670 */
[----:B------:R-:W-:-:S05]  /*0150*/  ISETP.GE.AND P4, PT, R35, 0x1, PT ;  /* 0x000000012300780c */ /* 0x000fca0003f86270 */
[----:B------:R-:W-:-:S04]  /*0160*/  @P2 IADD3 R3, PT, PT, R35, R17, -R30 ;  /* 0x0000001123032210 */ /* 0x000fc80007ffe81e */
[----:B------:R-:W2:Y:S01]  /*0170*/  @!P3 LDC.64 R12, c[0x0][0x380] ;  /* 0x0000e000ff0cbb82 */ /* 0x000ea20000000a00 */
[--C-:B------:R-:W-:Y:S01]  /*0180*/  @!P3 IMAD.IADD R6, R17, 0x1, -R30.reuse ;  /* 0x000000011106b824 */ /* 0x100fe200078e0a1e */
[----:B------:R-:W-:Y:S02]  /*0190*/  ISETP.GE.U32.OR P5, PT, R11, R40, !P4 ;  /* 0x000000280b00720c */ /* 0x000fe400067a6470 */
[----:B------:R-:W-:Y:S02]  /*01a0*/  @!P3 SHF.R.S32.HI R7, RZ, 0x1f, R35 ;  /* 0x0000001fff07b819 */ /* 0x000fe40000011423 */
[C---:B------:R-:W-:Y:S02]  /*01b0*/  @!P3 IADD3 R9, P1, PT, R35.reuse, R6, RZ ;  /* 0x000000062309b210 */ /* 0x040fe40007f3e0ff */
[----:B------:R-:W-:Y:S01]  /*01c0*/  @!P0 IADD3 R5, PT, PT, R35, R17, -R30 ;  /* 0x0000001123058210 */ /* 0x000fe20007ffe81e */
[----:B0-----:R-:W-:Y:S01]  /*01d0*/  @P2 IMAD.WIDE R2, R3, 0x8, R14 ;  /* 0x0000000803022825 */ /* 0x001fe200078e020e */
[----:B------:R-:W-:-:S03]  /*01e0*/  @!P3 LEA.HI.X.SX32 R6, R6, R7, 0x1, P1 ;  /* 0x000000070606b211 */ /* 0x000fc600008f0eff */
[----:B------:R-:W-:Y:S01]  /*01f0*/  @!P0 VIADD R5, R5, 0xffffffff ;  /* 0xffffffff05058836 */ /* 0x000fe20000000000 */
[----:B-1----:R0:W3:Y:S01]  /*0200*/  @P2 LDG.E R16, desc[UR6][R2.64+0x4] ;  /* 0x0000040602102981 */ /* 0x0020e2000c1e1900 */
[----:B------:R-:W-:Y:S02]  /*0210*/  IMAD.IADD R0, R35, 0x1, R17 ;  /* 0x0000000123007824 */ /* 0x000fe400078e0211 */
[----:B------:R-:W-:Y:S01]  /*0220*/  @!P0 IMAD.WIDE.U32 R4, R5, 0x8, R14 ;  /* 0x0000000805048825 */ /* 0x000fe200078e000e */
[----:B--2---:R-:W-:Y:S02]  /*0230*/  @!P3 LEA R8, P1, R9, R12, 0x3 ;  /* 0x0000000c0908b211 */ /* 0x004fe400078218ff */
[----:B0-----:R-:W-:Y:S01]  /*0240*/  @!P5 IADD3 R2, PT, PT, R35, R17, R30 ;  /* 0x000000112302d210 */ /* 0x001fe20007ffe01e */
[----:B------:R-:W-:Y:S01]  /*0250*/  @P4 VIADD R7, R0, 0xffffffff ;  /* 0xffffffff00074836 */ /* 0x000fe20000000000 */
[----:B------:R-:W-:Y:S01]  /*0260*/  @!P3 LEA.HI.X R9, R9, R13, R6, 0x3, P1 ;  /* 0x0000000d0909b211 */ /* 0x000fe200008f1c06 */
[----:B------:R0:W2:Y:S01]  /*0270*/  @!P0 LDG.E R18, desc[UR6][R4.64+0x4] ;  /* 0x0000040604128981 */ /* 0x0000a2000c1e1900 */
[----:B------:R-:W-:Y:S01]  /*0280*/  ISETP.GE.U32.AND P1, PT, R11, R40, PT ;  /* 0x000000280b00720c */ /* 0x000fe20003f26070 */
[----:B------:R-:W-:-:S02]  /*0290*/  @!P5 VIADD R3, R2, 0xffffffff ;  /* 0xffffffff0203d836 */ /* 0x000fc40000000000 */
[--C-:B------:R-:W-:Y:S01]  /*02a0*/  @P4 IMAD.WIDE.U32 R6, R7, 0x8, R14.reuse ;  /* 0x0000000807064825 */ /* 0x100fe200078e000e */
[----:B------:R1:W4:Y:S03]  /*02b0*/  @!P3 LDG.E.U8 R8, desc[UR6][R8.64+0xf] ;  /* 0x00000f060808b981 */ /* 0x000326000c1e1100 */
[--C-:B0-----:R-:W-:Y:S02]  /*02c0*/  IMAD.WIDE R4, R0, 0x8, R14.reuse ;  /* 0x0000000800047825 */ /* 0x101fe400078e020e */
[----:B------:R-:W5:Y:S02]  /*02d0*/  @P4 LDG.E.64 R6, desc[UR6][R6.64] ;  /* 0x0000000606064981 */ /* 0x000f64000c1e1b00 */
[----:B------:R-:W-:Y:S02]  /*02e0*/  @!P5 IMAD.WIDE.U32 R14, R3, 0x8, R14 ;  /* 0x00000008030ed825 */ /* 0x000fe400078e000e */
[----:B------:R-:W4:Y:S02]  /*02f0*/  LDG.E.64 R2, desc[UR6][R4.64] ;  /* 0x0000000604027981 */ /* 0x000f24000c1e1b00 */
[----:B------:R-:W-:-:S02]  /*0300*/  @!P1 IMAD.WIDE R12, R30, 0x8, R4 ;  /* 0x000000081e0c9825 */ /* 0x000fc400078e0204 */
[----:B------:R3:W4:Y:S04]  /*0310*/  @!P5 LDG.E R15, desc[UR6][R14.64] ;  /* 0x000000060e0fd981 */ /* 0x000728000c1e1900 */
[----:B------:R0:W4:Y:S01]  /*0320*/  @!P1 LDG.E R39, desc[UR6][R12.64] ;  /* 0x000000060c279981 */ /* 0x000122000c1e1900 */
[----:B------:R-:W-:Y:S01]  /*0330*/  ISETP.GE.OR P6, PT, R35, R40, P1 ;  /* 0x000000282300720c */ /* 0x000fe20000fc6670 */
[----:B------:R-:W-:Y:S01]  /*0340*/  IMAD.MOV.U32 R38, RZ, RZ, RZ ;  /* 0x000000ffff267224 */ /* 0x000fe200078e00ff */
[----:B------:R-:W-:Y:S01]  /*0350*/  CS2R R32, SRZ ;  /* 0x0000000000207805 */ /* 0x000fe2000001ff00 */
[----:B------:R-:W-:Y:S01]  /*0360*/  IMAD.MOV.U32 R48, RZ, RZ, RZ ;  /* 0x000000ffff307224 */ /* 0x000fe200078e00ff */
[----:B------:R-:W-:Y:S01]  /*0370*/  CS2R R10, SRZ ;  /* 0x00000000000a7805 */ /* 0x000fe2000001ff00 */
[----:B------:R-:W-:-:S02]  /*0380*/  IMAD.MOV.U32 R25, RZ, RZ, RZ ;  /* 0x000000ffff197224 */ /* 0x000fc400078e00ff */
[----:B------:R-:W-:-:S06]  /*0390*/  IMAD.MOV.U32 R34, RZ, RZ, RZ ;  /* 0x000000ffff227224 */ /* 0x000fcc00078e00ff */
[----:B------:R-:W-:Y:S01]  /*03a0*/  @!P6 IMAD.IADD R30, R30, 0x1, R17 ;  /* 0x000000011e1ee824 */ /* 0x000fe200078e0211 */
[----:B------:R-:W-:Y:S01]  /*03b0*/  CS2R R20, SRZ ;  /* 0x0000000000147805 */ /* 0x000fe2000001ff00 */
[----:B------:R-:W-:Y:S02]  /*03c0*/  IMAD.MOV.U32 R29, RZ, RZ, RZ ;  /* 0x000000ffff1d7224 */ /* 0x000fe400078e00ff */
[----:B------:R-:W-:Y:S02]  /*03d0*/  IMAD.MOV.U32 R36, RZ, RZ, RZ ;  /* 0x000000ffff247224 */ /* 0x000fe400078e00ff */
[----:B-1----:R-:W-:Y:S02]  /*03e0*/  IMAD.MOV.U32 R9, RZ, RZ, RZ ;  /* 0x000000ffff097224 */ /* 0x002fe400078e00ff */
[----:B------:R-:W-:Y:S01]  /*03f0*/  IMAD.MOV.U32 R27, RZ, RZ, RZ ;  /* 0x000000ffff1b7224 */ /* 0x000fe200078e00ff */
[--C-:B---3--:R-:W-:Y:S02]  /*0400*/  @P2 SHF.R.U32.HI R14, RZ, 0x1a, R16.reuse ;  /* 0x0000001aff0e2819 */ /* 0x108fe40000011610 */
[----:B0-----:R-:W-:-:S02]  /*0410*/  @P2 SHF.R.U32.HI R12, RZ, 0x1d, R16 ;  /* 0x0000001dff0c2819 */ /* 0x001fc40000011610 */
[----:B------:R-:W-:Y:S02]  /*0420*/  @P2 LOP3.LUT R38, R14, 0x1, RZ, 0xc0, !PT ;  /* 0x000000010e262812 */ /* 0x000fe400078ec0ff */
[--C-:B------:R-:W-:Y:S02]  /*0430*/  @P2 SHF.R.U32.HI R19, RZ, 0x18, R16.reuse ;  /* 0x00000018ff132819 */ /* 0x100fe40000011610 */
[--C-:B------:R-:W-:Y:S02]  /*0440*/  @P2 SHF.R.U32.HI R17, RZ, 0x19, R16.reuse ;  /* 0x00000019ff112819 */ /* 0x100fe40000011610 */
[--C-:B------:R-:W-:Y:S02]  /*0450*/  @P2 SHF.R.U32.HI R14, RZ, 0x1b, R16.reuse ;  /* 0x0000001bff0e2819 */ /* 0x100fe40000011610 */
[--C-:B------:R-:W-:Y:S02]  /*0460*/  @P2 SHF.R.U32.HI R13, RZ, 0x1c, R16.reuse ;  /* 0x0000001cff0d2819 */ /* 0x100fe40000011610 */
[----:B------:R-:W-:-:S02]  /*0470*/  @P2 SHF.R.U32.HI R32, RZ, 0x1f, R16 ;  /* 0x0000001fff202819 */ /* 0x000fc40000011610 */
[----:B------:R-:W-:Y:S02]  /*0480*/  @P2 SHF.R.U32.HI R16, RZ, 0x1e, R16 ;  /* 0x0000001eff102819 */ /* 0x000fe40000011610 */
[----:B------:R-:W-:Y:S02]  /*0490*/  @P2 LOP3.LUT R48, R12, 0x1, RZ, 0xc0, !PT ;  /* 0x000000010c302812 */ /* 0x000fe400078ec0ff */
[----:B------:R-:W-:Y:S02]  /*04a0*/  @P2 LOP3.LUT R25, R14, 0x1, RZ, 0xc0, !PT ;  /* 0x000000010e192812 */ /* 0x000fe400078ec0ff */
[----:B------:R-:W-:Y:S02]  /*04b0*/  @P2 LOP3.LUT R33, R16, 0x1, RZ, 0xc0, !PT ;  /* 0x0000000110212812 */ /* 0x000fe400078ec0ff */
[----:B--2---:R-:W-:Y:S02]  /*04c0*/  @!P0 SHF.R.U32.HI R11, RZ, 0x1f, R18 ;  /* 0x0000001fff0b8819 */ /* 0x004fe40000011612 */
[----:B-----5:R-:W-:-:S02]  /*04d0*/  @P4 SHF.R.U32.HI R12, RZ, 0x17, R6 ;  /* 0x00000017ff0c4819 */ /* 0x020fc40000011606 */
[--C-:B------:R-:W-:Y:S02]  /*04e0*/  @P4 SHF.R.U32.HI R14, RZ, 0xf, R7.reuse ;  /* 0x0000000fff0e4819 */ /* 0x100fe40000011607 */
[----:B------:R-:W-:Y:S02]  /*04f0*/  @P2 LOP3.LUT R10, R19, 0x1, RZ, 0xc0, !PT ;  /* 0x00000001130a2812 */ /* 0x000fe400078ec0ff */
[----:B------:R-:W-:Y:S02]  /*0500*/  CS2R R18, SRZ ;  /* 0x0000000000127805 */ /* 0x000fe4000001ff00 */
[----:B----4-:R-:W-:Y:S02]  /*0510*/  @!P3 LOP3.LUT R34, R8, 0x1, RZ, 0xc0, !PT ;  /* 0x000000010822b812 */ /* 0x010fe400078ec0ff */
[----:B------:R-:W-:Y:S02]  /*0520*/  @P4 SHF.R.U32.HI R16, RZ, 0x7, R7 ;  /* 0x00000007ff104819 */ /* 0x000fe40000011607 */
[----:B------:R-:W-:-:S02]  /*0530*/  @P4 SHF.R.U32.HI R8, RZ, 0xf, R6 ;  /* 0x0000000fff084819 */ /* 0x000fc40000011606 */
[----:B------:R-:W-:Y:S02]  /*0540*/  @!P5 SHF.R.U32.HI R15, RZ, 0x7, R15 ;  /* 0x00000007ff0fd819 */ /* 0x000fe4000001160f */
[----:B------:R-:W-:Y:S02]  /*0550*/  @P2 LOP3.LUT R29, R13, 0x1, RZ, 0xc0, !PT ;  /* 0x000000010d1d2812 */ /* 0x000fe400078ec0ff */
[----:B------:R-:W-:Y:S02]  /*0560*/  @P4 LOP3.LUT R36, R12, 0x1, RZ, 0xc0, !PT ;  /* 0x000000010c244812 */ /* 0x000fe400078ec0ff */
[----:B------:R-:W-:Y:S02]  /*0570*/  @P4 SHF.R.U32.HI R13, RZ, 0x17, R7 ;  /* 0x00000017ff0d4819 */ /* 0x000fe40000011607 */
[----:B------:R-:W-:Y:S01]  /*0580*/  @P4 LOP3.LUT R19, R14, 0x1, RZ, 0xc0, !PT ;  /* 0x000000010e134812 */ /* 0x000fe200078ec0ff */
[----:B------:R-:W-:Y:S01]  /*0590*/  IMAD.MOV.U32 R14, RZ, RZ, RZ ;  /* 0x000000ffff0e7224 */ /* 0x000fe200078e00ff */
[----:B------:R-:W-:-:S02]  /*05a0*/  @!P1 SHF.R.U32.HI R12, RZ, 0x1, R39 ;  /* 0x00000001ff0c9819 */ /* 0x000fc40000011627 */
[----:B------:R-:W-:Y:S02]  /*05b0*/  @P2 LOP3.LUT R9, R17, 0x1, RZ, 0xc0, !PT ;  /* 0x0000000111092812 */ /* 0x000fe400078ec0ff */
[----:B------:R-:W-:Y:S02]  /*05c0*/  @P4 LOP3.LUT R20, R16, 0x1, RZ, 0xc0, !PT ;  /* 0x0000000110144812 */ /* 0x000fe400078ec0ff */
[----:B------:R-:W-:Y:S02]  /*05d0*/  CS2R R16, SRZ ;  /* 0x0000000000107805 */ /* 0x000fe4000001ff00 */
[----:B------:R-:W-:Y:S01]  /*05e0*/  @P4 LOP3.LUT R21, R8, 0x1, RZ, 0xc0, !PT ;  /* 0x0000000108154812 */ /* 0x000fe200078ec0ff */
[----:B------:R-:W-:Y:S01]  /*05f0*/  IMAD.MOV.U32 R8, RZ, RZ, RZ ;  /* 0x000000ffff087224 */ /* 0x000fe200078e00ff */
[----:B------:R-:W-:Y:S02]  /*0600*/  @!P5 LOP3.LUT R14, R15, 0x1, RZ, 0xc0, !PT ;  /* 0x000000010f0ed812 */ /* 0x000fe400078ec0ff */
[----:B------:R-:W-:-:S02]  /*0610*/  @!P1 SHF.R.U32.HI R15, RZ, 0x3, R39 ;  /* 0x00000003ff0f9819 */ /* 0x000fc40000011627 */
[----:B------:R-:W-:Y:S02]  /*0620*/  @P4 SHF.R.U32.HI R18, RZ, 0x1f, R7 ;  /* 0x0000001fff124819 */ /* 0x000fe40000011607 */
[----:B------:R-:W-:Y:S02]  /*0630*/  @P4 LOP3.LUT R8, R13, 0x1, RZ, 0xc0, !PT ;  /* 0x000000010d084812 */ /* 0x000fe400078ec0ff */
[----:B------:R-:W-:Y:S02]  /*0640*/  @!P1 LOP3.LUT R17, R12, 0x1, RZ, 0xc0, !PT ;  /* 0x000000010c119812 */ /* 0x000fe400078ec0ff */
[----:B------:R-:W-:Y:S02]  /*0650*/  CS2R R12, SRZ ;  /* 0x00000000000c7805 */ /* 0x000fe4000001ff00 */
[----:B------:R-:W-:Y:S02]  /*0660*/  LOP3.LUT R37, R2, 0xffff, RZ, 0xc0, !PT ;  /* 0x0000ffff02257812 */ /* 0x000fe400078ec0ff */
[----:B------:R-:W-:-:S02]  /*0670*/  @P4 SHF.R.U32.HI R7, RZ, 0x7, R6 ;  /* 0x00000007ff074819 */ /* 0x000fc40000011606 */
[----:B------:R-:W-:Y:S01]  /*0680*/  @P4 SHF.R.U32.HI R27, RZ, 0x1f, R6 ;  /* 0x0000001fff1b4819 */ /* 0x000fe20000011606 */
[----:B------:R-:W-:Y:S01]  /*0690*/  IMAD.MOV.U32 R6, RZ, RZ, RZ ;  /* 0x000000ffff067224 */ /* 0x000fe200078e00ff */
[----:B------:R-:W-:Y:S02]  /*06a0*/  @!P1 SHF.R.U32.HI R22, RZ, 0x4, R39 ;  /* 0x00000004ff169819 */ /* 0x000fe40000011627 */
[----:B------:R-:W-:Y:S02]  /*06b0*/  @!P1 LOP3.LUT R13, R15, 0x1, RZ, 0xc0, !PT ;  /* 0x000000010f0d9812 */ /* 0x000fe400078ec0ff */
[----:B------:R-:W-:Y:S02]  /*06c0*/  SHF.R.U32.HI R15, RZ, 0x1, R37 ;  /* 0x00000001ff0f7819 */ /* 0x000fe40000011625 */
[----:B------:R-:W-:Y:S02]  /*06d0*/  @P4 LOP3.LUT R6, R7, 0x1, RZ, 0xc0, !PT ;  /* 0x0000000107064812 */ /* 0x000fe400078ec0ff */
[----:B------:R-:W-:-:S02]  /*06e0*/  @!P1 SHF.R.U32.HI R7, RZ, 0x2, R39 ;  /* 0x00000002ff079819 */ /* 0x000fc40000011627 */
[----:B------:R-:W-:Y:S02]  /*06f0*/  @!P1 LOP3.LUT R12, R22, 0x1, RZ, 0xc0, !PT ;  /* 0x00000001160c9812 */ /* 0x000fe400078ec0ff */
[----:B------:R-:W-:Y:S02]  /*0700*/  SHF.R.U32.HI R28, RZ, 0x2, R37 ;  /* 0x00000002ff1c7819 */ /* 0x000fe40000011625 */
[----:B------:R-:W-:Y:S02]  /*0710*/  SHF.R.U32.HI R22, RZ, 0x8, R2 ;  /* 0x00000008ff167819 */ /* 0x000fe40000011602 */
[----:B------:R-:W-:Y:S02]  /*0720*/  LOP3.LUT R31, R15, 0x1, RZ, 0xc0, !PT ;  /* 0x000000010f1f7812 */ /* 0x000fe400078ec0ff */
[----:B------:R-:W-:Y:S02]  /*0730*/  IADD3 R11, PT, PT, R9, R10, R11 ;  /* 0x0000000a090b7210 */ /* 0x000fe40007ffe00b */
[----:B------:R-:W-:-:S02]  /*0740*/  @!P1 LOP3.LUT R16, R7, 0x1, RZ, 0xc0, !PT ;  /* 0x0000000107109812 */ /* 0x000fc400078ec0ff */
[----:B------:R-:W-:Y:S02]  /*0750*/  SHF.R.U32.HI R24, RZ, 0x9, R2 ;  /* 0x00000009ff187819 */ /* 0x000fe40000011602 */
[----:B------:R-:W-:Y:S02]  /*0760*/  LOP3.LUT R7, R2, 0x1, RZ, 0xc0, !PT ;  /* 0x0000000102077812 */ /* 0x000fe400078ec0ff */
[----:B------:R-:W-:Y:S02]  /*0770*/  IADD3 R10, PT, PT, R38, R9, R10 ;  /* 0x00000009260a7210 */ /* 0x000fe40007ffe00a */
[----:B------:R-:W-:Y:S02]  /*0780*/  LOP3.LUT R28, R28, 0x1, RZ, 0xc0, !PT ;  /* 0x000000011c1c7812 */ /* 0x000fe400078ec0ff */
[----:B------:R-:W-:Y:S02]  /*0790*/  LOP3.LUT R22, R22, 0x1, RZ, 0xc0, !PT ;  /* 0x0000000116167812 */ /* 0x000fe400078ec0ff */
[----:B------:R-:W-:-:S02]  /*07a0*/  IADD3 R11, PT, PT, R31, R11, R6 ;  /* 0x0000000b1f0b7210 */ /* 0x000fc40007ffe006 */
[----:B------:R-:W-:Y:S02]  /*07b0*/  LOP3.LUT P2, RZ, R15, 0x1, RZ, 0xc0, !PT ;  /* 0x000000010fff7812 */ /* 0x000fe4000784c0ff */
[----:B------:R-:W-:Y:S02]  /*07c0*/  LOP3.LUT R24, R24, 0x1, RZ, 0xc0, !PT ;  /* 0x0000000118187812 */ /* 0x000fe400078ec0ff */
[----:B------:R-:W-:Y:S02]  /*07d0*/  SHF.R.U32.HI R23, RZ, 0xa, R37 ;  /* 0x0000000aff177819 */ /* 0x000fe40000011625 */
[----:B------:R-:W-:Y:S02]  /*07e0*/  IADD3 R15, PT, PT, R28, R10, R7 ;  /* 0x0000000a1c0f7210 */ /* 0x000fe40007ffe007 */
[----:B------:R-:W-:Y:S02]  /*07f0*/  IADD3 R11, PT, PT, R22, R11, R21 ;  /* 0x0000000b160b7210 */ /* 0x000fe40007ffe015 */
[----:B------:R-:W-:-:S02]  /*0800*/  ISETP.NE.U32.AND P0, PT, R7, 0x1, PT ;  /* 0x000000010700780c */ /* 0x000fc40003f05070 */
[----:B------:R-:W-:Y:S02]  /*0810*/  LOP3.LUT R23, R23, 0x1, RZ, 0xc0, !PT ;  /* 0x0000000117177812 */ /* 0x000fe400078ec0ff */
[----:B------:R-:W-:Y:S01]  /*0820*/  IADD3 R10, PT, PT, R24, R15, R22 ;  /* 0x0000000f180a7210 */ /* 0x000fe20007ffe016 */
[----:B------:R-:W-:Y:S01]  /*0830*/  IMAD.IADD R11, R11, 0x1, R24 ;  /* 0x000000010b0b7824 */ /* 0x000fe200078e0218 */
[----:B------:R-:W-:-:S03]  /*0840*/  ISETP.NE.U32.AND.EX P0, PT, RZ, RZ, PT, P0 ;  /* 0x000000ffff00720c */ /* 0x000fc60003f05100 */
[----:B------:R-:W-:Y:S01]  /*0850*/  IMAD.IADD R10, R10, 0x1, R23 ;  /* 0x000000010a0a7824 */ /* 0x000fe200078e0217 */
[C---:B------:R-:W-:Y:S02]  /*0860*/  LOP3.LUT R15, R11.reuse, 0xfffffffe, RZ, 0xc0, !PT ;  /* 0xfffffffe0b0f7812 */ /* 0x040fe400078ec0ff */
[----:B------:R-:W-:Y:S02]  /*0870*/  SHF.R.U32.HI R41, RZ, 0x3, R37 ;  /* 0x00000003ff297819 */ /* 0x000fe40000011625 */
[----:B------:R-:W-:Y:S02]  /*0880*/  ISETP.NE.AND P4, PT, R11, 0x3, PT ;  /* 0x000000030b00780c */ /* 0x000fe40003f85270 */
[C---:B------:R-:W-:Y:S02]  /*0890*/  ISETP.NE.OR P3, PT, R10.reuse, 0x3, P2 ;  /* 0x000000030a00780c */ /* 0x040fe40001765670 */
[----:B------:R-:W-:Y:S02]  /*08a0*/  ISETP.NE.AND P5, PT, R15, 0x2, PT ;  /* 0x000000020f00780c */ /* 0x000fe40003fa5270 */
[----:B------:R-:W-:-:S02]  /*08b0*/  @P2 LOP3.LUT R10, R10, 0xfffffffe, RZ, 0xc0, !PT ;  /* 0xfffffffe0a0a2812 */ /* 0x000fc400078ec0ff */
[----:B------:R-:W-:Y:S02]  /*08c0*/  IADD3 R26, PT, PT, R25, R38, R9 ;  /* 0x00000026191a7210 */ /* 0x000fe40007ffe009 */
[----:B------:R-:W-:Y:S02]  /*08d0*/  LOP3.LUT R41, R41, 0x1, RZ, 0xc0, !PT ;  /* 0x0000000129297812 */ /* 0x000fe400078ec0ff */
[----:B------:R-:W-:Y:S02]  /*08e0*/  SEL R9, RZ, 0xffffffff, P4 ;  /* 0xffffffffff097807 */ /* 0x000fe40002000000 */
[----:B------:R-:W-:Y:S02]  /*08f0*/  @P2 ISETP.NE.AND P4, PT, R10, 0x2, PT ;  /* 0x000000020a00280c */ /* 0x000fe40003f85270 */
[----:B------:R-:W-:Y:S02]  /*0900*/  @!P0 SEL R9, RZ, 0xffffffff, P5 ;  /* 0xffffffffff098807 */ /* 0x000fe40002800000 */
[----:B------:R-:W-:-:S02]  /*0910*/  SHF.R.U32.HI R11, RZ, 0xb, R37 ;  /* 0x0000000bff0b7819 */ /* 0x000fc40000011625 */
[----:B------:R-:W-:Y:S02]  /*0920*/  IADD3 R10, PT, PT, R41, R26, R31 ;  /* 0x0000001a290a7210 */ /* 0x000fe40007ffe01f */
[----:B------:R-:W-:Y:S02]  /*0930*/  LOP3.LUT R44, R9, 0x1, RZ, 0xc0, !PT ;  /* 0x00000001092c7812 */ /* 0x000fe400078ec0ff */
[----:B------:R-:W-:Y:S02]  /*0940*/  LOP3.LUT R26, R11, 0x1, RZ, 0xc0, !PT ;  /* 0x000000010b1a7812 */ /* 0x000fe400078ec0ff */
[----:B------:R-:W-:Y:S02]  /*0950*/  IADD3 R15, PT, PT, R23, R10, R24 ;  /* 0x0000000a170f7210 */ /* 0x000fe40007ffe018 */
[----:B------:R-:W-:Y:S02]  /*0960*/  ISETP.NE.U32.AND P5, PT, R28, 0x1, PT ;  /* 0x000000011c00780c */ /* 0x000fe40003fa5070 */
[----:B------:R-:W-:Y:S01]  /*0970*/  @P2 LOP3.LUT R45, R44, 0x2, RZ, 0xfc, !PT ;  /* 0x000000022c2d2812 */ /* 0x000fe200078efcff */
[----:B------:R-:W-:Y:S01]  /*0980*/  IMAD.IADD R15, R15, 0x1, R26 ;  /* 0x000000010f0f7824 */ /* 0x000fe200078e021a */
[----:B------:R-:W-:-:S02]  /*0990*/  @!P1 SHF.R.U32.HI R9, RZ, 0x5, R39 ;  /* 0x00000005ff099819 */ /* 0x000fc40000011627 */
[----:B------:R-:W-:Y:S02]  /*09a0*/  @P2 SEL R45, R45, R44, !P4 ;  /* 0x0000002c2d2d2207 */ /* 0x000fe40006000000 */
[----:B------:R-:W-:Y:S02]  /*09b0*/  @!P3 LOP3.LUT R44, R44, 0x2, RZ, 0xfc, !PT ;  /* 0x000000022c2cb812 */ /* 0x000fe400078efcff */
[----:B------:R-:W-:Y:S02]  /*09c0*/  CS2R R10, SRZ ;  /* 0x00000000000a7805 */ /* 0x000fe4000001ff00 */
[----:B------:R-:W-:Y:S02]  /*09d0*/  ISETP.NE.OR P0, PT, R15, 0x3, !P5 ;  /* 0x000000030f00780c */ /* 0x000fe40006f05670 */
[----:B------:R-:W-:Y:S01]  /*09e0*/  @!P1 SHF.R.U32.HI R43, RZ, 0x6, R39 ;  /* 0x00000006ff2b9819 */ /* 0x000fe20000011627 */
[----:B------:R-:W-:Y:S01]  /*09f0*/  @!P2 IMAD.MOV.U32 R45, RZ, RZ, R44 ;  /* 0x000000ffff2da224 */ /* 0x000fe200078e002c */
[----:B------:R-:W-:-:S02]  /*0a00*/  @!P1 LOP3.LUT R11, R9, 0x1, RZ, 0xc0, !PT ;  /* 0x00000001090b9812 */ /* 0x000fc400078ec0ff */
[----:B------:R-:W-:Y:S02]  /*0a10*/  @!P5 LOP3.LUT R9, R15, 0xfffffffe, RZ, 0xc0, !PT ;  /* 0xfffffffe0f09d812 */ /* 0x000fe400078ec0ff */
[----:B------:R-:W-:Y:S02]  /*0a20*/  @!P1 LOP3.LUT R10, R43, 0x1, RZ, 0xc0, !PT ;  /* 0x000000012b0a9812 */ /* 0x000fe400078ec0ff */
[----:B------:R-:W-:Y:S02]  /*0a30*/  @!P5 ISETP.NE.AND P2, PT, R9, 0x2, PT ;  /* 0x000000020900d80c */ /* 0x000fe40003f45270 */
[----:B------:R-:W-:Y:S02]  /*0a40*/  @!P5 LOP3.LUT R46, R45, 0x4, RZ, 0xfc, !PT ;  /* 0x000000042d2ed812 */ /* 0x000fe400078efcff */
[----:B------:R-:W-:Y:S01]  /*0a50*/  @!P1 SHF.R.U32.HI R43, RZ, 0x7, R39 ;  /* 0x00000007ff2b9819 */ /* 0x000fe20000011627 */
[----:B------:R-:W-:Y:S01]  /*0a60*/  IMAD.MOV.U32 R15, RZ, RZ, RZ ;  /* 0x000000ffff0f7224 */ /* 0x000fe200078e00ff */
[----:B------:R-:W-:Y:S01]  /*0a70*/  SHF.R.U32.HI R44, RZ, 0x4, R37 ;  /* 0x00000004ff2c7819 */ /* 0x000fe20000011625 */
[----:B------:R-:W-:Y:S01]  /*0a80*/  IMAD.MOV.U32 R9, RZ, RZ, RZ ;  /* 0x000000ffff097224 */ /* 0x000fe200078e00ff */
[----:B------:R-:W-:-:S02]  /*0a90*/  @!P1 LOP3.LUT R15, R39, 0x1, RZ, 0xc0, !PT ;  /* 0x00000001270f9812 */ /* 0x000fc400078ec0ff */
[----:B------:R-:W-:Y:S02]  /*0aa0*/  @!P5 SEL R39, R46, R45, !P2 ;  /* 0x0000002d2e27d207 */ /* 0x000fe40005000000 */
[----:B------:R-:W-:Y:S02]  /*0ab0*/  @!P1 LOP3.LUT R9, R43, 0x1, RZ, 0xc0, !PT ;  /* 0x000000012b099812 */ /* 0x000fe400078ec0ff */
[----:B------:R-:W-:Y:S02]  /*0ac0*/  @!P0 LOP3.LUT R45, R45, 0x4, RZ, 0xfc, !PT ;  /* 0x000000042d2d8812 */ /* 0x000fe400078efcff */
[----:B------:R-:W-:Y:S02]  /*0ad0*/  IADD3 R38, PT, PT, R29, R25, R38 ;  /* 0x000000191d267210 */ /* 0x000fe40007ffe026 */
[----:B------:R-:W-:Y:S02]  /*0ae0*/  LOP3.LUT R43, R44, 0x1, RZ, 0xc0, !PT ;  /* 0x000000012c2b7812 */ /* 0x000fe400078ec0ff */
[----:B------:R-:W-:Y:S01]  /*0af0*/  SHF.R.U32.HI R44, RZ, 0x5, R37 ;  /* 0x00000005ff2c7819 */ /* 0x000fe20000011625 */
[----:B------:R-:W-:Y:S01]  /*0b00*/  @P5 IMAD.MOV.U32 R39, RZ, RZ, R45 ;  /* 0x000000ffff275224 */ /* 0x000fe200078e002d */
[----:B------:R-:W-:-:S02]  /*0b10*/  SHF.R.U32.HI R46, RZ, 0xc, R37 ;  /* 0x0000000cff2e7819 */ /* 0x000fc40000011625 */
[----:B------:R-:W-:Y:S02]  /*0b20*/  IADD3 R38, PT, PT, R43, R38, R28 ;  /* 0x000000262b267210 */ /* 0x000fe40007ffe01c */
[----:B------:R-:W-:Y:S02]  /*0b30*/  ISETP.NE.U32.AND P3, PT, R41, 0x1, PT ;  /* 0x000000012900780c */ /* 0x000fe40003f65070 */
[----:B------:R-:W-:Y:S02]  /*0b40*/  IADD3 R45, PT, PT, R48, R29, R25 ;  /* 0x0000001d302d7210 */ /* 0x000fe40007ffe019 */
[----:B------:R-:W-:Y:S02]  /*0b50*/  LOP3.LUT R44, R44, 0x1, RZ, 0xc0, !PT ;  /* 0x000000012c2c7812 */ /* 0x000fe400078ec0ff */
[----:B------:R-:W-:Y:S02]  /*0b60*/  LOP3.LUT R25, R46, 0x1, RZ, 0xc0, !PT ;  /* 0x000000012e197812 */ /* 0x000fe400078ec0ff */
[----:B------:R-:W-:-:S02]  /*0b70*/  IADD3 R38, PT, PT, R26, R38, R23 ;  /* 0x000000261a267210 */ /* 0x000fc40007ffe017 */
[----:B------:R-:W-:Y:S02]  /*0b80*/  SHF.R.U32.HI R46, RZ, 0xd, R37 ;  /* 0x0000000dff2e7819 */ /* 0x000fe40000011625 */
[----:B------:R-:W-:Y:S02]  /*0b90*/  IADD3 R45, PT, PT, R44, R45, R41 ;  /* 0x0000002d2c2d7210 */ /* 0x000fe40007ffe029 */
[----:B------:R-:W-:Y:S01]  /*0ba0*/  ISETP.NE.U32.AND P4, PT, R43, 0x1, PT ;  /* 0x000000012b00780c */ /* 0x000fe20003f85070 */
[----:B------:R-:W-:Y:S01]  /*0bb0*/  IMAD.IADD R49, R38, 0x1, R25 ;  /* 0x0000000126317824 */ /* 0x000fe200078e0219 */
[----:B------:R-:W-:Y:S02]  /*0bc0*/  LOP3.LUT R38, R46, 0x1, RZ, 0xc0, !PT ;  /* 0x000000012e267812 */ /* 0x000fe400078ec0ff */
[----:B------:R-:W-:Y:S02]  /*0bd0*/  IADD3 R47, PT, PT, R25, R45, R26 ;  /* 0x0000002d192f7210 */ /* 0x000fe40007ffe01a */
[----:B------:R-:W-:-:S02]  /*0be0*/  ISETP.NE.OR P2, PT, R49, 0x3, !P3 ;  /* 0x000000033100780c */ /* 0x000fc40005f45670 */
[----:B------:R-:W-:Y:S01]  /*0bf0*/  @!P3 LOP3.LUT R45, R49, 0xfffffffe, RZ, 0xc0, !PT ;  /* 0xfffffffe312db812 */ /* 0x000fe200078ec0ff */
[----:B------:R-:W-:Y:S01]  /*0c00*/  IMAD.IADD R47, R47, 0x1, R38 ;  /* 0x000000012f2f7824 */ /* 0x000fe200078e0226 */
[----:B------:R-:W-:Y:S02]  /*0c10*/  @!P3 LOP3.LUT R46, R39, 0x8, RZ, 0xfc, !PT ;  /* 0x00000008272eb812 */ /* 0x000fe400078efcff */
[----:B------:R-:W-:Y:S02]  /*0c20*/  @!P3 ISETP.NE.AND P1, PT, R45, 0x2, PT ;  /* 0x000000022d00b80c */ /* 0x000fe40003f25270 */
[----:B------:R-:W-:Y:S02]  /*0c30*/  @!P4 LOP3.LUT R45, R47, 0xfffffffe, RZ, 0xc0, !PT ;  /* 0xfffffffe2f2dc812 */ /* 0x000fe400078ec0ff */
[----:B------:R-:W-:Y:S02]  /*0c40*/  @!P3 SEL R49, R46, R39, !P1 ;  /* 0x000000272e31b207 */ /* 0x000fe40004800000 */
[----:B------:R-:W-:-:S02]  /*0c50*/  @!P4 ISETP.NE.AND P1, PT, R45, 0x2, PT ;  /* 0x000000022d00c80c */ /* 0x000fc40003f25270 */
[----:B------:R-:W-:Y:S02]  /*0c60*/  SHF.R.U32.HI R45, RZ, 0x6, R37 ;  /* 0x00000006ff2d7819 */ /* 0x000fe40000011625 */
[----:B------:R-:W-:Y:S02]  /*0c70*/  @!P2 LOP3.LUT R39, R39, 0x8, RZ, 0xfc, !PT ;  /* 0x000000082727a812 */ /* 0x000fe400078efcff */
[----:B------:R-:W-:Y:S02]  /*0c80*/  IADD3 R46, PT, PT, R33, R48, R29 ;  /* 0x00000030212e7210 */ /* 0x000fe40007ffe01d */
[----:B------:R-:W-:Y:S01]  /*0c90*/  LOP3.LUT R45, R45, 0x1, RZ, 0xc0, !PT ;  /* 0x000000012d2d7812 */ /* 0x000fe200078ec0ff */
[----:B------:R-:W-:Y:S01]  /*0ca0*/  @P3 IMAD.MOV.U32 R49, RZ, RZ, R39 ;  /* 0x000000ffff313224 */ /* 0x000fe200078e0027 */
[----:B------:R-:W-:Y:S02]  /*0cb0*/  ISETP.NE.OR P0, PT, R47, 0x3, !P4 ;  /* 0x000000032f00780c */ /* 0x000fe40006705670 */
[----:B------:R-:W-:-:S02]  /*0cc0*/  SHF.R.U32.HI R47, RZ, 0xe, R2 ;  /* 0x0000000eff2f7819 */ /* 0x000fc40000011602 */
[----:B------:R-:W-:Y:S02]  /*0cd0*/  IADD3 R46, PT, PT, R45, R46, R43 ;  /* 0x0000002e2d2e7210 */ /* 0x000fe40007ffe02b */
[----:B------:R-:W-:Y:S02]  /*0ce0*/  ISETP.NE.U32.AND P3, PT, R44, 0x1, PT ;  /* 0x000000012c00780c */ /* 0x000fe40003f65070 */
[----:B------:R-:W-:Y:S02]  /*0cf0*/  LOP3.LUT R47, R47, 0x1, RZ, 0xc0, !PT ;  /* 0x000000012f2f7812 */ /* 0x000fe400078ec0ff */
[----:B------:R-:W-:Y:S02]  /*0d00*/  IADD3 R46, PT, PT, R38, R46, R25 ;  /* 0x0000002e262e7210 */ /* 0x000fe40007ffe019 */
[----:B------:R-:W-:-:S03]  /*0d10*/  @!P4 LOP3.LUT R50, R49, 0x10, RZ, 0xfc, !PT ;  /* 0x000000103132c812 */ /* 0x000fc600078efcff */
[----:B------:R-:W-:Y:S01]  /*0d20*/  IMAD.IADD R46, R46, 0x1, R47 ;  /* 0x000000012e2e7824 */ /* 0x000fe200078e022f */
[----:B------:R-:W-:Y:S02]  /*0d30*/  @!P4 SEL R51, R50, R49, !P1 ;  /* 0x000000313233c207 */ /* 0x000fe40004800000 */
[----:B------:R-:W-:Y:S02]  /*0d40*/  @!P0 LOP3.LUT R49, R49, 0x10, RZ, 0xfc, !PT ;  /* 0x0000001031318812 */ /* 0x000fe400078efcff */
[C---:B------:R-:W-:Y:S02]  /*0d50*/  ISETP.NE.OR P0, PT, R46.reuse, 0x3, !P3 ;  /* 0x000000032e00780c */ /* 0x040fe40005f05670 */
[----:B------:R-:W-:Y:S02]  /*0d60*/  @!P3 LOP3.LUT R29, R46, 0xfffffffe, RZ, 0xc0, !PT ;  /* 0xfffffffe2e1db812 */ /* 0x000fe400078ec0ff */
[----:B------:R-:W-:Y:S02]  /*0d70*/  LOP3.LUT R46, R2, 0x80, RZ, 0xc0, !PT ;  /* 0x00000080022e7812 */ /* 0x000fe400078ec0ff */
[----:B------:R-:W-:-:S02]  /*0d80*/  @!P3 ISETP.NE.AND P1, PT, R29, 0x2, PT ;  /* 0x000000021d00b80c */ /* 0x000fc40003f25270 */
[----:B------:R-:W-:Y:S02]  /*0d90*/  IADD3 R29, PT, PT, R32, R33, R48 ;  /* 0x00000021201d7210 */ /* 0x000fe40007ffe030 */
[----:B------:R-:W-:Y:S01]  /*0da0*/  SHF.R.U32.HI R39, RZ, 0x7, R46 ;  /* 0x00000007ff277819 */ /* 0x000fe2000001162e */
[----:B------:R-:W-:Y:S01]  /*0db0*/  @P4 IMAD.MOV.U32 R51, RZ, RZ, R49 ;  /* 0x000000ffff334224 */ /* 0x000fe200078e0031 */
[----:B------:R-:W-:Y:S02]  /*0dc0*/  SHF.R.U32.HI R52, RZ, 0xf, R2 ;  /* 0x0000000fff347819 */ /* 0x000fe40000011602 */
[----:B------:R-:W-:Y:S02]  /*0dd0*/  IADD3 R29, PT, PT, R39, R29, R44 ;  /* 0x0000001d271d7210 */ /* 0x000fe40007ffe02c */
[----:B------:R-:W-:Y:S02]  /*0de0*/  ISETP.NE.U32.AND P2, PT, R45, 0x1, PT ;  /* 0x000000012d00780c */ /* 0x000fe40003f45070 */
[----:B------:R-:W-:-:S02]  /*0df0*/  @!P3 LOP3.LUT R50, R51, 0x20, RZ, 0xfc, !PT ;  /* 0x000000203332b812 */ /* 0x000fc400078efcff */
[----:B------:R-:W-:Y:S02]  /*0e00*/  LOP3.LUT R52, R52, 0x1, RZ, 0xc0, !PT ;  /* 0x0000000134347812 */ /* 0x000fe400078ec0ff */
[----:B------:R-:W-:Y:S02]  /*0e10*/  IADD3 R29, PT, PT, R47, R29, R38 ;  /* 0x0000001d2f1d7210 */ /* 0x000fe40007ffe026 */
[----:B------:R-:W-:Y:S02]  /*0e20*/  @!P3 SEL R50, R50, R51, !P1 ;  /* 0x000000333232b207 */ /* 0x000fe40004800000 */
[----:B------:R-:W-:Y:S01]  /*0e30*/  @!P0 LOP3.LUT R51, R51, 0x20, RZ, 0xfc, !PT ;  /* 0x0000002033338812 */ /* 0x000fe200078efcff */
[----:B------:R-:W-:Y:S01]  /*0e40*/  IMAD.IADD R39, R29, 0x1, R52 ;  /* 0x000000011d277824 */ /* 0x000fe200078e0234 */
[----:B------:R-:W-:Y:S02]  /*0e50*/  @!P6 SHF.R.S32.HI R48, RZ, 0x1f, R30 ;  /* 0x0000001fff30e819 */ /* 0x000fe4000001141e */
[----:B------:R-:W-:Y:S01]  /*0e60*/  @!P6 IADD3 R29, P0, PT, R35, R30, RZ ;  /* 0x0000001e231de210 */ /* 0x000fe20007f1e0ff */
[----:B------:R-:W-:Y:S01]  /*0e70*/  @P3 IMAD.MOV.U32 R50, RZ, RZ, R51 ;  /* 0x000000ffff323224 */ /* 0x000fe200078e0033 */
[----:B------:R-:W-:-:S02]  /*0e80*/  @!P2 LOP3.LUT R49, R39, 0xfffffffe, RZ, 0xc0, !PT ;  /* 0xfffffffe2731a812 */ /* 0x000fc400078ec0ff */
[----:B------:R-:W-:Y:S02]  /*0e90*/  @!P6 LEA.HI.X.SX32 R30, R35, R48, 0x1, P0 ;  /* 0x00000030231ee211 */ /* 0x000fe400000f0eff */
[----:B------:R-:W-:Y:S02]  /*0ea0*/  @!P2 ISETP.NE.AND P0, PT, R49, 0x2, PT ;  /* 0x000000023100a80c */ /* 0x000fe40003f05270 */
[----:B------:R-:W-:-:S04]  /*0eb0*/  @!P2 LOP3.LUT R51, R50, 0x40, RZ, 0xfc, !PT ;  /* 0x000000403233a812 */ /* 0x000fc800078efcff */
[----:B------:R-:W-:Y:S02]  /*0ec0*/  @!P2 SEL R51, R51, R50, !P0 ;  /* 0x000000323333a207 */ /* 0x000fe40004000000 */
[----:B------:R-:W-:-:S13]  /*0ed0*/  ISETP.NE.OR P0, PT, R39, 0x3, !P2 ;  /* 0x000000032700780c */ /* 0x000fda0005705670 */
[----:B------:R-:W-:Y:S02]  /*0ee0*/  @!P0 LOP3.LUT R50, R50, 0x40, RZ, 0xfc, !PT ;  /* 0x0000004032328812 */ /* 0x000fe400078efcff */
[----:B------:R-:W-:-:S13]  /*0ef0*/  ISETP.GE.AND P0, PT, R35, R40, PT ;  /* 0x000000282300720c */ /* 0x000fda0003f06270 */
[----:B------:R-:W2:Y:S01]  /*0f00*/  @!P0 LDG.E.64 R4, desc[UR6][R4.64+0x8] ;  /* 0x0000080604048981 */ /* 0x000ea2000c1e1b00 */
[----:B------:R-:W-:Y:S01]  /*0f10*/  IMAD.MOV.U32 R48, RZ, RZ, RZ ;  /* 0x000000ffff307224 */ /* 0x000fe200078e00ff */
[----:B------:R-:W-:Y:S02]  /*0f20*/  IADD3 R34, PT, PT, R34, R32, R33 ;  /* 0x0000002022227210 */ /* 0x000fe40007ffe021 */
[----:B------:R-:W-:Y:S01]  /*0f30*/  PRMT R49, R2, 0x8880, RZ ;  /* 0x0000888002317816 */ /* 0x000fe200000000ff */
[----:B------:R-:W-:-:S03]  /*0f40*/  @P2 IMAD.MOV.U32 R51, RZ, RZ, R50 ;  /* 0x000000ffff332224 */ /* 0x000fc600078e0032 */
[----:B------:R-:W-:Y:S01]  /*0f50*/  ISETP.GT.AND P2, PT, R49, -0x1, PT ;  /* 0xffffffff3100780c */ /* 0x000fe20003f44270 */
[----:B------:R-:W-:Y:S01]  /*0f60*/  IMAD.MOV.U32 R39, RZ, RZ, RZ ;  /* 0x000000ffff277224 */ /* 0x000fe200078e00ff */
[----:B------:R-:W-:Y:S02]  /*0f70*/  IADD3 R6, PT, PT, R31, R6, R7 ;  /* 0x000000061f067210 */ /* 0x000fe40007ffe007 */
[----:B------:R-:W-:Y:S02]  /*0f80*/  P2R R56, PR, RZ, 0x1 ;  /* 0x00000001ff387803 */ /* 0x000fe40000000000 */
[----:B------:R-:W-:Y:S02]  /*0f90*/  IADD3 R7, PT, PT, R24, R6, R21 ;  /* 0x0000000618077210 */ /* 0x000fe40007ffe015 */
[----:B------:R-:W-:-:S04]  /*0fa0*/  SHF.R.U32.HI R50, RZ, 0x8, R37 ;  /* 0x00000008ff327819 */ /* 0x000fc80000011625 */
[----:B------:R-:W-:Y:S02]  /*0fb0*/  LOP3.LUT R50, R50, 0x1, RZ, 0xc0, !PT ;  /* 0x0000000132327812 */ /* 0x000fe400078ec0ff */
[----:B------:R-:W-:Y:S01]  /*0fc0*/  P2R R42, PR, RZ, 0x40 ;  /* 0x00000040ff2a7803 */ /* 0x000fe20000000000 */
[----:B------:R-:W-:Y:S01]  /*0fd0*/  UMOV UR4, URZ ;  /* 0x000000ff00047c82 */ /* 0x000fe20008000000 */
[----:B--2---:R-:W-:Y:S02]  /*0fe0*/  @!P0 LOP3.LUT R48, R4, 0x1, RZ, 0xc0, !PT ;  /* 0x0000000104308812 */ /* 0x004fe400078ec0ff */
[----:B------:R-:W-:Y:S02]  /*0ff0*/  @!P0 SHF.R.U32.HI R32, RZ, 0x8, R4 ;  /* 0x00000008ff208819 */ /* 0x000fe40000011604 */
[----:B------:R-:W-:Y:S02]  /*1000*/  IADD3 R34, PT, PT, R48, R34, R45 ;  /* 0x0000002230227210 */ /* 0x000fe40007ffe02d */
[----:B------:R-:W-:-:S02]  /*1010*/  @!P0 LOP3.LUT R39, R32, 0x1, RZ, 0xc0, !PT ;  /* 0x0000000120278812 */ /* 0x000fc400078ec0ff */
[----:B------:R-:W-:-:S05]  /*1020*/  IADD3 R34, PT, PT, R52, R34, R47 ;  /* 0x0000002234227210 */ /* 0x000fca0007ffe02f */
[----:B------:R-:W-:Y:S01]  /*1030*/  IMAD.IADD R34, R34, 0x1, R39 ;  /* 0x0000000122227824 */ /* 0x000fe200078e0227 */
[----:B------:R-:W-:-:S04]  /*1040*/  @!P2 LOP3.LUT R32, R51, 0x80, RZ, 0xfc, !PT ;  /* 0x000000803320a812 */ /* 0x000fc800078efcff */
[----:B------:R-:W-:-:S04]  /*1050*/  @!P2 LOP3.LUT R33, R34, 0xfffffffe, RZ, 0xc0, !PT ;  /* 0xfffffffe2221a812 */ /* 0x000fc800078ec0ff */
[----:B------:R-:W-:-:S04]  /*1060*/  @!P2 ISETP.NE.AND P1, PT, R33, 0x2, PT ;  /* 0x000000022100a80c */ /* 0x000fc80003f25270 */
[----:B------:R-:W-:Y:S02]  /*1070*/  @!P2 SEL R32, R32, R51, !P1 ;  /* 0x000000332020a207 */ /* 0x000fe40004800000 */
[----:B------:R-:W-:Y:S02]  /*1080*/  ISETP.NE.OR P1, PT, R34, 0x3, !P2 ;  /* 0x000000032200780c */ /* 0x000fe40005725670 */
[----:B------:R-:W-:Y:S02]  /*1090*/  SHF.R.U64 R34, R2, 0x8, R3 ;  /* 0x0000000802227819 */ /* 0x000fe40000001203 */
[----:B------:R-:W-:Y:S02]  /*10a0*/  SHF.R.U32.HI R33, RZ, 0x10, R2 ;  /* 0x00000010ff217819 */ /* 0x000fe40000011602 */
[----:B------:R-:W-:Y:S02]  /*10b0*/  LOP3.LUT R34, R34, 0x1, RZ, 0xc0, !PT ;  /* 0x0000000122227812 */ /* 0x000fe400078ec0ff */
[----:B------:R-:W-:-:S05]  /*10c0*/  LOP3.LUT R33, R33, 0x1, RZ, 0xc0, !PT ;  /* 0x0000000121217812 */ /* 0x000fca00078ec0ff */
[----:B------:R-:W-:Y:S02]  /*10d0*/  @!P1 LOP3.LUT R51, R51, 0x80, RZ, 0xfc, !PT ;  /* 0x0000008033339812 */ /* 0x000fe400078efcff */
[----:B------:R-:W-:Y:S02]  /*10e0*/  ISETP.NE.U32.AND P1, PT, R34, 0x1, PT ;  /* 0x000000012200780c */ /* 0x000fe40003f25070 */
[----:B------:R-:W-:Y:S02]  /*10f0*/  SHF.R.U64 R34, R2, 0x11, R3 ;  /* 0x0000001102227819 */ /* 0x000fe40000001203 */
[----:B------:R-:W-:Y:S02]  /*1100*/  ISETP.NE.U32.AND.EX P0, PT, RZ, RZ, PT, P1 ;  /* 0x000000ffff00720c */ /* 0x000fe40003f05110 */
[----:B------:R-:W-:Y:S02]  /*1110*/  IADD3 R6, PT, PT, R33, R7, R36 ;  /* 0x0000000721067210 */ /* 0x000fe40007ffe024 */
[----:B------:R-:W-:Y:S01]  /*1120*/  LOP3.LUT R7, R34, 0x1, RZ, 0xc0, !PT ;  /* 0x0000000122077812 */ /* 0x000fe200078ec0ff */
[----:B------:R-:W-:-:S04]  /*1130*/  @P2 IMAD.MOV.U32 R32, RZ, RZ, R51 ;  /* 0x000000ffff202224 */ /* 0x000fc800078e0033 */
[----:B------:R-:W-:-:S05]  /*1140*/  IMAD.IADD R6, R6, 0x1, R7 ;  /* 0x0000000106067824 */ /* 0x000fca00078e0207 */
[----:B------:R-:W-:Y:S02]  /*1150*/  @!P0 LOP3.LUT R34, R6, 0xfffffffe, RZ, 0xc0, !PT ;  /* 0xfffffffe06228812 */ /* 0x000fe400078ec0ff */
[----:B------:R-:W-:Y:S02]  /*1160*/  @!P0 LOP3.LUT R33, R32, 0x100, RZ, 0xfc, !PT ;  /* 0x0000010020218812 */ /* 0x000fe400078efcff */
[----:B------:R-:W-:-:S04]  /*1170*/  @!P0 ISETP.NE.AND P1, PT, R34, 0x2, PT ;  /* 0x000000022200880c */ /* 0x000fc80003f25270 */
[----:B------:R-:W-:Y:S02]  /*1180*/  @!P0 SEL R34, R33, R32, !P1 ;  /* 0x0000002021228207 */ /* 0x000fe40004800000 */
[----:B------:R-:W-:Y:S02]  /*1190*/  ISETP.NE.OR P1, PT, R6, 0x3, !P0 ;  /* 0x000000030600780c */ /* 0x000fe40004725670 */
[C---:B------:R-:W-:Y:S02]  /*11a0*/  LOP3.LUT R6, R2.reuse, 0x1, RZ, 0xc0, !PT ;  /* 0x0000000102067812 */ /* 0x040fe400078ec0ff */
[--C-:B------:R-:W-:Y:S02]  /*11b0*/  SHF.R.U64 R33, R2, 0x9, R3.reuse ;  /* 0x0000000902217819 */ /* 0x100fe40000001203 */
[----:B------:R-:W-:Y:S02]  /*11c0*/  IADD3 R6, PT, PT, R28, R31, R6 ;  /* 0x0000001f1c067210 */ /* 0x000fe40007ffe006 */
[----:B------:R-:W-:-:S02]  /*11d0*/  SHF.R.U64 R52, R2, 0x10, R3 ;  /* 0x0000001002347819 */ /* 0x000fc40000001203 */
[----:B------:R-:W-:Y:S02]  /*11e0*/  LOP3.LUT R33, R33, 0x1, RZ, 0xc0, !PT ;  /* 0x0000000121217812 */ /* 0x000fe400078ec0ff */
[----:B------:R-:W-:Y:S02]  /*11f0*/  IADD3 R6, PT, PT, R23, R6, R50 ;  /* 0x0000000617067210 */ /* 0x000fe40007ffe032 */
[----:B------:R-:W-:Y:S02]  /*1200*/  LOP3.LUT R35, R52, 0x1, RZ, 0xc0, !PT ;  /* 0x0000000134237812 */ /* 0x000fe400078ec0ff */
[----:B------:R-:W-:Y:S02]  /*1210*/  @!P1 LOP3.LUT R32, R32, 0x100, RZ, 0xfc, !PT ;  /* 0x0000010020209812 */ /* 0x000fe400078efcff */
[----:B------:R-:W-:Y:S02]  /*1220*/  ISETP.NE.U32.AND P1, PT, R33, 0x1, PT ;  /* 0x000000012100780c */ /* 0x000fe40003f25070 */
[----:B------:R-:W-:-:S02]  /*1230*/  IADD3 R33, PT, PT, R7, R6, R35 ;  /* 0x0000000607217210 */ /* 0x000fc40007ffe023 */
[----:B------:R-:W-:Y:S02]  /*1240*/  SHF.R.U64 R6, R2, 0x12, R3 ;  /* 0x0000001202067819 */ /* 0x000fe40000001203 */
[----:B------:R-:W-:Y:S02]  /*1250*/  ISETP.NE.U32.AND.EX P1, PT, RZ, RZ, PT, P1 ;  /* 0x000000ffff00720c */ /* 0x000fe40003f25110 */
[----:B------:R-:W-:Y:S02]  /*1260*/  LOP3.LUT R6, R6, 0x1, RZ, 0xc0, !PT ;  /* 0x0000000106067812 */ /* 0x000fe400078ec0ff */
        /* <DEDUP_REMOVED lines=8> */
[----:B------:R-:W-:Y:S02]  /*12f0*/  SHF.R.U32.HI R51, RZ, 0x9, R37 ;  /* 0x00000009ff337819 */ /* 0x000fe40000011625 */
[----:B------:R-:W-:Y:S02]  /*1300*/  IADD3 R31, PT, PT, R41, R28, R31 ;  /* 0x0000001c291f7210 */ /* 0x000fe40007ffe01f */
[----:B------:R-:W-:-:S04]  /*1310*/  LOP3.LUT R51, R51, 0x1, RZ, 0xc0, !PT ;  /* 0x0000000133337812 */ /* 0x000fc800078ec0ff */
[----:B------:R-:W-:Y:S02]  /*1320*/  IADD3 R31, PT, PT, R26, R31, R51 ;  /* 0x0000001f1a1f7210 */ /* 0x000fe40007ffe033 */
[----:B------:R-:W-:Y:S02]  /*1330*/  SHF.R.U64 R33, R2, 0x13, R3 ;  /* 0x0000001302217819 */ /* 0x000fe40000001203 */
[----:B------:R-:W-:Y:S02]  /*1340*/  @!P2 LOP3.LUT R34, R34, 0x200, RZ, 0xfc, !PT ;  /* 0x000002002222a812 */ /* 0x000fe400078efcff */
[----:B------:R-:W-:Y:S02]  /*1350*/  IADD3 R31, PT, PT, R6, R31, R7 ;  /* 0x0000001f061f7210 */ /* 0x000fe40007ffe007 */
[----:B------:R-:W-:Y:S02]  /*1360*/  ISETP.NE.AND P2, PT, R23, RZ, PT ;  /* 0x000000ff1700720c */ /* 0x000fe40003f45270 */
[----:B------:R-:W-:-:S02]  /*1370*/  LOP3.LUT R33, R33, 0x1, RZ, 0xc0, !PT ;  /* 0x0000000121217812 */ /* 0x000fc400078ec0ff */
[----:B------:R-:W-:Y:S01]  /*1380*/  LOP3.LUT R54, R31, 0xff, RZ, 0xc0, !PT ;  /* 0x000000ff1f367812 */ /* 0x000fe200078ec0ff */
[----:B------:R-:W-:-:S04]  /*1390*/  @P1 IMAD.MOV.U32 R32, RZ, RZ, R34 ;  /* 0x000000ffff201224 */ /* 0x000fc800078e0022 */
[----:B------:R-:W-:Y:S01]  /*13a0*/  IMAD.IADD R54, R54, 0x1, R33 ;  /* 0x0000000136367824 */ /* 0x000fe200078e0221 */
[----:B------:R-:W-:-:S04]  /*13b0*/  P2R R40, PR, RZ, 0x1 ;  /* 0x00000001ff287803 */ /* 0x000fc80000000000 */
[----:B------:R-:W-:Y:S02]  /*13c0*/  @P2 LOP3.LUT R34, R54, 0xfe, RZ, 0xc0, !PT ;  /* 0x000000fe36222812 */ /* 0x000fe400078ec0ff */
[----:B------:R-:W-:Y:S02]  /*13d0*/  @P2 LOP3.LUT R31, R32, 0x400, RZ, 0xfc, !PT ;  /* 0x00000400201f2812 */ /* 0x000fe400078efcff */
[----:B------:R-:W-:Y:S02]  /*13e0*/  @P2 ISETP.NE.AND P3, PT, R34, 0x2, PT ;  /* 0x000000022200280c */ /* 0x000fe40003f65270 */
[----:B------:R-:W-:Y:S02]  /*13f0*/  P2R R57, PR, RZ, 0x2 ;  /* 0x00000002ff397803 */ /* 0x000fe40000000000 */
[----:B------:R-:W-:Y:S02]  /*1400*/  ISETP.NE.AND P1, PT, R40, RZ, PT ;  /* 0x000000ff2800720c */ /* 0x000fe40003f25270 */
[----:B------:R-:W-:-:S02]  /*1410*/  @P2 SEL R40, R31, R32, !P3 ;  /* 0x000000201f282207 */ /* 0x000fc40005800000 */
[----:B------:R-:W-:Y:S02]  /*1420*/  ISETP.NE.OR P3, PT, R54, 0x3, P2 ;  /* 0x000000033600780c */ /* 0x000fe40001765670 */
[----:B------:R-:W-:-:S04]  /*1430*/  IADD3 R34, PT, PT, R43, R41, R28 ;  /* 0x000000292b227210 */ /* 0x000fc80007ffe01c */
[----:B------:R-:W-:-:S04]  /*1440*/  IADD3 R34, PT, PT, R25, R34, R23 ;  /* 0x0000002219227210 */ /* 0x000fc80007ffe017 */
[----:B------:R-:W-:Y:S02]  /*1450*/  IADD3 R31, PT, PT, R33, R34, R6 ;  /* 0x00000022211f7210 */ /* 0x000fe40007ffe006 */
[----:B------:R-:W-:Y:S02]  /*1460*/  SHF.R.U64 R34, R2, 0x14, R3 ;  /* 0x0000001402227819 */ /* 0x000fe40000001203 */
[----:B------:R-:W-:Y:S02]  /*1470*/  @!P3 LOP3.LUT R32, R32, 0x400, RZ, 0xfc, !PT ;  /* 0x000004002020b812 */ /* 0x000fe400078efcff */
[----:B------:R-:W-:Y:S02]  /*1480*/  ISETP.NE.AND P3, PT, R26, RZ, PT ;  /* 0x000000ff1a00720c */ /* 0x000fe40003f65270 */
[----:B------:R-:W-:Y:S02]  /*1490*/  LOP3.LUT R34, R34, 0x1, RZ, 0xc0, !PT ;  /* 0x0000000122227812 */ /* 0x000fe400078ec0ff */
[----:B------:R-:W-:Y:S01]  /*14a0*/  LOP3.LUT R31, R31, 0xff, RZ, 0xc0, !PT ;  /* 0x000000ff1f1f7812 */ /* 0x000fe200078ec0ff */
[----:B------:R-:W-:-:S04]  /*14b0*/  @!P2 IMAD.MOV.U32 R40, RZ, RZ, R32 ;  /* 0x000000ffff28a224 */ /* 0x000fc800078e0020 */
[----:B------:R-:W-:-:S05]  /*14c0*/  IMAD.IADD R31, R31, 0x1, R34 ;  /* 0x000000011f1f7824 */ /* 0x000fca00078e0222 */
[----:B------:R-:W-:Y:S02]  /*14d0*/  @P3 LOP3.LUT R32, R31, 0xfe, RZ, 0xc0, !PT ;  /* 0x000000fe1f203812 */ /* 0x000fe400078ec0ff */
[----:B------:R-:W-:Y:S02]  /*14e0*/  @P3 LOP3.LUT R53, R40, 0x800, RZ, 0xfc, !PT ;  /* 0x0000080028353812 */ /* 0x000fe400078efcff */
[----:B------:R-:W-:-:S04]  /*14f0*/  @P3 ISETP.NE.AND P4, PT, R32, 0x2, PT ;  /* 0x000000022000380c */ /* 0x000fc80003f85270 */
[----:B------:R-:W-:Y:S02]  /*1500*/  @P3 SEL R53, R53, R40, !P4 ;  /* 0x0000002835353207 */ /* 0x000fe40006000000 */
        /* <DEDUP_REMOVED lines=13> */
[----:B------:R-:W-:Y:S02]  /*15e0*/  @P4 ISETP.NE.AND P5, PT, R40, 0x2, PT ;  /* 0x000000022800480c */ /* 0x000fe40003fa5270 */
[----:B------:R-:W-:Y:S02]  /*15f0*/  SHF.R.U32.HI R40, RZ, 0xe, R37 ;  /* 0x0000000eff287819 */ /* 0x000fe40000011625 */
[----:B------:R-:W-:Y:S02]  /*1600*/  @P4 SEL R54, R54, R53, !P5 ;  /* 0x0000003536364207 */ /* 0x000fe40006800000 */
[----:B------:R-:W-:-:S02]  /*1610*/  ISETP.NE.OR P5, PT, R32, 0x3, P4 ;  /* 0x000000032000780c */ /* 0x000fc400027a5670 */
[----:B------:R-:W-:Y:S02]  /*1620*/  LOP3.LUT R40, R40, 0x1, RZ, 0xc0, !PT ;  /* 0x0000000128287812 */ /* 0x000fe400078ec0ff */
[----:B------:R-:W-:-:S04]  /*1630*/  IADD3 R32, PT, PT, R45, R44, R43 ;  /* 0x0000002c2d207210 */ /* 0x000fc80007ffe02b */
[----:B------:R-:W-:-:S04]  /*1640*/  IADD3 R32, PT, PT, R40, R32, R25 ;  /* 0x0000002028207210 */ /* 0x000fc80007ffe019 */
[----:B------:R-:W-:Y:S02]  /*1650*/  IADD3 R55, PT, PT, R31, R32, R34 ;  /* 0x000000201f377210 */ /* 0x000fe40007ffe022 */
[----:B------:R-:W-:Y:S02]  /*1660*/  @!P5 LOP3.LUT R53, R53, 0x1000, RZ, 0xfc, !PT ;  /* 0x000010003535d812 */ /* 0x000fe400078efcff */
[----:B------:R-:W-:Y:S02]  /*1670*/  SHF.R.U64 R32, R2, 0x16, R3 ;  /* 0x0000001602207819 */ /* 0x000fe40000001203 */
[----:B------:R-:W-:Y:S02]  /*1680*/  ISETP.NE.AND P5, PT, R38, RZ, PT ;  /* 0x000000ff2600720c */ /* 0x000fe40003fa5270 */
[----:B------:R-:W-:Y:S02]  /*1690*/  LOP3.LUT R32, R32, 0x1, RZ, 0xc0, !PT ;  /* 0x0000000120207812 */ /* 0x000fe400078ec0ff */
[----:B------:R-:W-:Y:S01]  /*16a0*/  LOP3.LUT R55, R55, 0xff, RZ, 0xc0, !PT ;  /* 0x000000ff37377812 */ /* 0x000fe200078ec0ff */
[----:B------:R-:W-:-:S04]  /*16b0*/  @!P4 IMAD.MOV.U32 R54, RZ, RZ, R53 ;  /* 0x000000ffff36c224 */ /* 0x000fc800078e0035 */
[----:B------:R-:W-:-:S05]  /*16c0*/  IMAD.IADD R55, R55, 0x1, R32 ;  /* 0x0000000137377824 */ /* 0x000fca00078e0220 */
[----:B------:R-:W-:-:S04]  /*16d0*/  @P5 LOP3.LUT R53, R55, 0xfe, RZ, 0xc0, !PT ;  /* 0x000000fe37355812 */ /* 0x000fc800078ec0ff */
[----:B------:R-:W-:Y:S02]  /*16e0*/  @P5 ISETP.NE.AND P6, PT, R53, 0x2, PT ;  /* 0x000000023500580c */ /* 0x000fe40003fc5270 */
[----:B------:R-:W-:-:S04]  /*16f0*/  @P5 LOP3.LUT R53, R54, 0x2000, RZ, 0xfc, !PT ;  /* 0x0000200036355812 */ /* 0x000fc800078efcff */
[----:B------:R-:W-:Y:S02]  /*1700*/  @P5 SEL R53, R53, R54, !P6 ;  /* 0x0000003635355207 */ /* 0x000fe40007000000 */
[----:B------:R-:W-:Y:S01]  /*1710*/  ISETP.NE.OR P6, PT, R55, 0x3, P5 ;  /* 0x000000033700780c */ /* 0x000fe20002fc5670 */
[----:B------:R-:W-:Y:S01]  /*1720*/  IMAD.IADD R55, R44, 0x1, R45 ;  /* 0x000000012c377824 */ /* 0x000fe200078e022d */
[----:B------:R-:W-:Y:S02]  /*1730*/  P2R R58, PR, RZ, 0x2 ;  /* 0x00000002ff3a7803 */ /* 0x000fe40000000000 */
[----:B------:R-:W-:Y:S02]  /*1740*/  ISETP.NE.U32.AND P1, PT, R28, 0x1, PT ;  /* 0x000000011c00780c */ /* 0x000fe40003f25070 */
[----:B------:R-:W-:-:S05]  /*1750*/  LEA.HI R55, R46, R55, RZ, 0x19 ;  /* 0x000000372e377211 */ /* 0x000fca00078fc8ff */
[----:B------:R-:W-:-:S05]  /*1760*/  IMAD.IADD R55, R55, 0x1, R38 ;  /* 0x0000000137377824 */ /* 0x000fca00078e0226 */
[----:B------:R-:W-:Y:S01]  /*1770*/  LEA.HI R55, R37, R55, RZ, 0x11 ;  /* 0x0000003725377211 */ /* 0x000fe200078f88ff */
[----:B------:R-:W-:Y:S02]  /*1780*/  @!P1 IMAD.U32 R28, RZ, RZ, UR4 ;  /* 0x00000004ff1c9e24 */ /* 0x000fe4000f8e00ff */
[----:B------:R-:W-:Y:S01]  /*1790*/  @P1 IMAD.U32 R28, RZ, RZ, UR4 ;  /* 0x00000004ff1c1e24 */ /* 0x000fe2000f8e00ff */
[----:B------:R-:W-:Y:S02]  /*17a0*/  IADD3 R61, PT, PT, R32, R55, R31 ;  /* 0x00000037203d7210 */ /* 0x000fe40007ffe01f */
[----:B------:R-:W-:Y:S02]  /*17b0*/  ISETP.NE.U32.AND P1, PT, R43, 0x1, PT ;  /* 0x000000012b00780c */ /* 0x000fe40003f25070 */
[----:B------:R-:W-:Y:S02]  /*17c0*/  @!P6 LOP3.LUT R54, R54, 0x2000, RZ, 0xfc, !PT ;  /* 0x000020003636e812 */ /* 0x000fe400078efcff */
[----:B------:R-:W-:-:S02]  /*17d0*/  SHF.R.U32.HI R55, RZ, 0x17, R2 ;  /* 0x00000017ff377819 */ /* 0x000fc40000011602 */
[----:B------:R-:W-:Y:S02]  /*17e0*/  ISETP.NE.AND P6, PT, R40, RZ, PT ;  /* 0x000000ff2800720c */ /* 0x000fe40003fc5270 */
[----:B------:R-:W-:Y:S02]  /*17f0*/  LOP3.LUT R55, R55, 0x1, RZ, 0xc0, !PT ;  /* 0x0000000137377812 */ /* 0x000fe400078ec0ff */
[----:B------:R-:W-:Y:S01]  /*1800*/  LOP3.LUT R61, R61, 0xff, RZ, 0xc0, !PT ;  /* 0x000000ff3d3d7812 */ /* 0x000fe200078ec0ff */
[----:B------:R-:W-:Y:S01]  /*1810*/  @!P5 IMAD.MOV.U32 R53, RZ, RZ, R54 ;  /* 0x000000ffff35d224 */ /* 0x000fe200078e0036 */
[----:B------:R-:W-:-:S03]  /*1820*/  P2R R60, PR, RZ, 0x8 ;  /* 0x00000008ff3c7803 */ /* 0x000fc60000000000 */
[----:B------:R-:W-:Y:S01]  /*1830*/  IMAD.IADD R54, R61, 0x1, R55 ;  /* 0x000000013d367824 */ /* 0x000fe200078e0237 */
[----:B------:R-:W-:Y:S01]  /*1840*/  ISETP.NE.U32.AND P3, PT, R44, 0x1, PT ;  /* 0x000000012c00780c */ /* 0x000fe20003f65070 */
[--C-:B------:R-:W-:Y:S02]  /*1850*/  @!P1 IMAD.MOV.U32 R44, RZ, RZ, R28.reuse ;  /* 0x000000ffff2c9224 */ /* 0x100fe400078e001c */
[----:B------:R-:W-:Y:S01]  /*1860*/  @P1 IMAD.MOV.U32 R44, RZ, RZ, R28 ;  /* 0x000000ffff2c1224 */ /* 0x000fe200078e001c */
[----:B------:R-:W-:Y:S02]  /*1870*/  @P6 LOP3.LUT R61, R54, 0xfe, RZ, 0xc0, !PT ;  /* 0x000000fe363d6812 */ /* 0x000fe400078ec0ff */
[----:B------:R-:W-:Y:S02]  /*1880*/  ISETP.GT.AND P1, PT, R49, -0x1, PT ;  /* 0xffffffff3100780c */ /* 0x000fe40003f24270 */
[----:B------:R-:W-:Y:S02]  /*1890*/  ISETP.NE.AND P1, PT, R58, RZ, PT ;  /* 0x000000ff3a00720c */ /* 0x000fe40003f25270 */
[----:B------:R-:W-:-:S02]  /*18a0*/  ISETP.NE.AND P1, PT, R57, RZ, PT ;  /* 0x000000ff3900720c */ /* 0x000fc40003f25270 */
[----:B------:R-:W-:Y:S02]  /*18b0*/  ISETP.NE.OR P1, PT, R54, 0x3, P6 ;  /* 0x000000033600780c */ /* 0x000fe40003725670 */
[----:B------:R-:W-:Y:S02]  /*18c0*/  @P6 ISETP.NE.AND P0, PT, R61, 0x2, PT ;  /* 0x000000023d00680c */ /* 0x000fe40003f05270 */
[----:B------:R-:W-:Y:S02]  /*18d0*/  @P6 LOP3.LUT R28, R53, 0x4000, RZ, 0xfc, !PT ;  /* 0x00004000351c6812 */ /* 0x000fe400078efcff */
[----:B------:R-:W-:Y:S02]  /*18e0*/  P2R R59, PR, RZ, 0x4 ;  /* 0x00000004ff3b7803 */ /* 0x000fe40000000000 */
[----:B------:R-:W-:Y:S02]  /*18f0*/  ISETP.NE.U32.AND P2, PT, R41, 0x1, PT ;  /* 0x000000012900780c */ /* 0x000fe40003f45070 */
[----:B------:R-:W-:-:S02]  /*1900*/  @P6 SEL R41, R28, R53, !P0 ;  /* 0x000000351c296207 */ /* 0x000fc40004000000 */
[----:B------:R-:W-:Y:S02]  /*1910*/  ISETP.NE.AND P0, PT, R56, RZ, PT ;  /* 0x000000ff3800720c */ /* 0x000fe40003f05270 */
[----:B------:R-:W-:Y:S02]  /*1920*/  SHF.R.U64 R28, R2, 0xf, R3 ;  /* 0x0000000f021c7819 */ /* 0x000fe40000001203 */
[----:B------:R-:W-:Y:S02]  /*1930*/  ISETP.NE.U32.AND P2, PT, R45, 0x1, PT ;  /* 0x000000012d00780c */ /* 0x000fe40003f45070 */
[----:B------:R-:W-:Y:S02]  /*1940*/  LOP3.LUT R28, R28, 0x1, RZ, 0xc0, !PT ;  /* 0x000000011c1c7812 */ /* 0x000fe400078ec0ff */
[----:B------:R-:W-:Y:S02]  /*1950*/  LEA.HI R45, R46, R45, RZ, 0x19 ;  /* 0x0000002d2e2d7211 */ /* 0x000fe400078fc8ff */
[----:B------:R-:W-:-:S02]  /*1960*/  @!P1 LOP3.LUT R53, R53, 0x4000, RZ, 0xfc, !PT ;  /* 0x0000400035359812 */ /* 0x000fc400078efcff */
[----:B------:R-:W-:Y:S02]  /*1970*/  ISETP.NE.U32.AND P1, PT, R28, 0x1, PT ;  /* 0x000000011c00780c */ /* 0x000fe40003f25070 */
[----:B------:R-:W-:Y:S02]  /*1980*/  LOP3.LUT R45, R45, 0xffff, RZ, 0xc0, !PT ;  /* 0x0000ffff2d2d7812 */ /* 0x000fe400078ec0ff */
[----:B------:R-:W-:Y:S02]  /*1990*/  ISETP.NE.U32.AND.EX P1, PT, RZ, RZ, PT, P1 ;  /* 0x000000ffff00720c */ /* 0x000fe40003f25110 */
[----:B------:R-:W-:Y:S02]  /*19a0*/  IADD3 R45, PT, PT, R47, R48, R45 ;  /* 0x000000302f2d7210 */ /* 0x000fe40007ffe02d */
[----:B------:R-:W-:Y:S01]  /*19b0*/  @!P0 SHF.R.U32.HI R43, RZ, 0x10, R4 ;  /* 0x00000010ff2b8819 */ /* 0x000fe20000011604 */
[----:B------:R-:W-:Y:S01]  /*19c0*/  IMAD.MOV.U32 R28, RZ, RZ, RZ ;  /* 0x000000ffff1c7224 */ /* 0x000fe200078e00ff */
[----:B------:R-:W-:-:S02]  /*19d0*/  IADD3 R45, PT, PT, R32, R45, R39 ;  /* 0x0000002d202d7210 */ /* 0x000fc40007ffe027 */
[----:B------:R-:W-:Y:S01]  /*19e0*/  @!P0 LOP3.LUT R28, R43, 0x1, RZ, 0xc0, !PT ;  /* 0x000000012b1c8812 */ /* 0x000fe200078ec0ff */
[----:B------:R-:W-:-:S03]  /*19f0*/  @!P6 IMAD.MOV.U32 R41, RZ, RZ, R53 ;  /* 0x000000ffff29e224 */ /* 0x000fc600078e0035 */
[----:B------:R-:W-:-:S04]  /*1a00*/  IADD3 R45, PT, PT, R28, R45, R55 ;  /* 0x0000002d1c2d7210 */ /* 0x000fc80007ffe037 */
[----:B------:R-:W-:Y:S02]  /*1a10*/  @!P1 LOP3.LUT R43, R45, 0xfffffffe, RZ, 0xc0, !PT ;  /* 0xfffffffe2d2b9812 */ /* 0x000fe400078ec0ff */
[----:B------:R-:W-:Y:S02]  /*1a20*/  ISETP.NE.AND P2, PT, R59, RZ, PT ;  /* 0x000000ff3b00720c */ /* 0x000fe40003f45270 */
[----:B------:R-:W-:Y:S02]  /*1a30*/  @!P1 LOP3.LUT R46, R41, 0x8000, RZ, 0xfc, !PT ;  /* 0x00008000292e9812 */ /* 0x000fe400078efcff */
[----:B------:R-:W-:-:S04]  /*1a40*/  @!P1 ISETP.NE.AND P2, PT, R43, 0x2, PT ;  /* 0x000000022b00980c */ /* 0x000fc80003f45270 */
[----:B------:R-:W-:Y:S02]  /*1a50*/  @!P1 SEL R43, R46, R41, !P2 ;  /* 0x000000292e2b9207 */ /* 0x000fe40005000000 */
[----:B------:R-:W-:Y:S02]  /*1a60*/  ISETP.NE.OR P2, PT, R45, 0x3, !P1 ;  /* 0x000000032d00780c */ /* 0x000fe40004f45670 */
[----:B------:R-:W-:Y:S02]  /*1a70*/  ISETP.NE.AND P3, PT, R60, RZ, PT ;  /* 0x000000ff3c00720c */ /* 0x000fe40003f65270 */
[----:B------:R-:W-:Y:S02]  /*1a80*/  IADD3 R21, PT, PT, R24, R21, R22 ;  /* 0x0000001518157210 */ /* 0x000fe40007ffe016 */
[----:B------:R-:W-:Y:S02]  /*1a90*/  LOP3.LUT R52, R52, 0x1, RZ, 0xc0, !PT ;  /* 0x0000000134347812 */ /* 0x000fe400078ec0ff */
[----:B------:R-:W-:-:S05]  /*1aa0*/  SHF.R.U32.HI R22, RZ, 0x18, R2 ;  /* 0x00000018ff167819 */ /* 0x000fca0000011602 */
[----:B------:R-:W-:Y:S02]  /*1ab0*/  @!P2 LOP3.LUT R41, R41, 0x8000, RZ, 0xfc, !PT ;  /* 0x000080002929a812 */ /* 0x000fe400078efcff */
[----:B------:R-:W-:Y:S01]  /*1ac0*/  ISETP.NE.U32.AND P2, PT, R52, 0x1, PT ;  /* 0x000000013400780c */ /* 0x000fe20003f45070 */
[--C-:B------:R-:W-:Y:S01]  /*1ad0*/  @P3 IMAD.MOV.U32 R47, RZ, RZ, R44.reuse ;  /* 0x000000ffff2f3224 */ /* 0x100fe200078e002c */
[----:B------:R-:W-:Y:S01]  /*1ae0*/  LOP3.LUT R24, R22, 0x1, RZ, 0xc0, !PT ;  /* 0x0000000116187812 */ /* 0x000fe200078ec0ff */
[----:B------:R-:W-:Y:S01]  /*1af0*/  @!P3 IMAD.MOV.U32 R47, RZ, RZ, R44 ;  /* 0x000000ffff2fb224 */ /* 0x000fe200078e002c */
[----:B------:R-:W-:Y:S02]  /*1b00*/  IADD3 R22, PT, PT, R7, R21, R36 ;  /* 0x0000001507167210 */ /* 0x000fe40007ffe024 */
[----:B------:R-:W-:Y:S02]  /*1b10*/  SHF.R.U64 R44, R2, 0x19, R3 ;  /* 0x00000019022c7819 */ /* 0x000fe40000001203 */
[----:B------:R-:W-:-:S02]  /*1b20*/  ISETP.NE.U32.AND.EX P2, PT, RZ, RZ, PT, P2 ;  /* 0x000000ffff00720c */ /* 0x000fc40003f45120 */
        /* <DEDUP_REMOVED lines=9> */
[----:B------:R-:W-:Y:S02]  /*1bc0*/  SHF.R.U64 R44, R2, 0x18, R3 ;  /* 0x00000018022c7819 */ /* 0x000fe40000001203 */
[----:B------:R-:W-:Y:S02]  /*1bd0*/  IADD3 R50, PT, PT, R23, R51, R50 ;  /* 0x0000003317327210 */ /* 0x000fe40007ffe032 */
[----:B------:R-:W-:Y:S02]  /*1be0*/  LOP3.LUT R24, R44, 0x1, RZ, 0xc0, !PT ;  /* 0x000000012c187812 */ /* 0x000fe400078ec0ff */
[----:B------:R-:W-:-:S02]  /*1bf0*/  IADD3 R21, PT, PT, R6, R50, R35 ;  /* 0x0000003206157210 */ /* 0x000fc40007ffe023 */
[----:B------:R-:W-:Y:S02]  /*1c00*/  SHF.R.U64 R41, R2, 0x1a, R3 ;  /* 0x0000001a02297819 */ /* 0x000fe40000001203 */
[----:B------:R-:W-:Y:S02]  /*1c10*/  IADD3 R24, PT, PT, R22, R21, R24 ;  /* 0x0000001516187210 */ /* 0x000fe40007ffe018 */
[----:B------:R-:W-:Y:S02]  /*1c20*/  @!P3 LOP3.LUT R43, R43, 0x10000, RZ, 0xfc, !PT ;  /* 0x000100002b2bb812 */ /* 0x000fe400078efcff */
[----:B------:R-:W-:Y:S02]  /*1c30*/  ISETP.NE.AND P3, PT, R7, RZ, PT ;  /* 0x000000ff0700720c */ /* 0x000fe40003f65270 */
[----:B------:R-:W-:Y:S02]  /*1c40*/  LOP3.LUT R21, R41, 0x1, RZ, 0xc0, !PT ;  /* 0x0000000129157812 */ /* 0x000fe400078ec0ff */
[----:B------:R-:W-:Y:S01]  /*1c50*/  LOP3.LUT R24, R24, 0xff, RZ, 0xc0, !PT ;  /* 0x000000ff18187812 */ /* 0x000fe200078ec0ff */
[----:B------:R-:W-:-:S04]  /*1c60*/  @P2 IMAD.MOV.U32 R45, RZ, RZ, R43 ;  /* 0x000000ffff2d2224 */ /* 0x000fc800078e002b */
[----:B------:R-:W-:-:S05]  /*1c70*/  IMAD.IADD R24, R24, 0x1, R21 ;  /* 0x0000000118187824 */ /* 0x000fca00078e0215 */
[----:B------:R-:W-:Y:S02]  /*1c80*/  @P3 LOP3.LUT R41, R24, 0xfe, RZ, 0xc0, !PT ;  /* 0x000000fe18293812 */ /* 0x000fe400078ec0ff */
[----:B------:R-:W-:Y:S02]  /*1c90*/  @P3 LOP3.LUT R46, R45, 0x20000, RZ, 0xfc, !PT ;  /* 0x000200002d2e3812 */ /* 0x000fe400078efcff */
[----:B------:R-:W-:-:S04]  /*1ca0*/  @P3 ISETP.NE.AND P4, PT, R41, 0x2, PT ;  /* 0x000000022900380c */ /* 0x000fc80003f85270 */
[----:B------:R-:W-:Y:S02]  /*1cb0*/  @P3 SEL R41, R46, R45, !P4 ;  /* 0x0000002d2e293207 */ /* 0x000fe40006000000 */
[----:B------:R-:W-:Y:S02]  /*1cc0*/  ISETP.NE.OR P4, PT, R24, 0x3, P3 ;  /* 0x000000031800780c */ /* 0x000fe40001f85670 */
[----:B------:R-:W-:-:S04]  /*1cd0*/  IADD3 R24, PT, PT, R26, R23, R51 ;  /* 0x000000171a187210 */ /* 0x000fc80007ffe033 */
[----:B------:R-:W-:Y:S02]  /*1ce0*/  IADD3 R24, PT, PT, R33, R24, R7 ;  /* 0x0000001821187210 */ /* 0x000fe40007ffe007 */
[----:B------:R-:W-:Y:S02]  /*1cf0*/  SHF.R.U64 R46, R2, 0x1b, R3 ;  /* 0x0000001b022e7819 */ /* 0x000fe40000001203 */
[----:B------:R-:W-:-:S03]  /*1d00*/  IADD3 R43, PT, PT, R21, R24, R22 ;  /* 0x00000018152b7210 */ /* 0x000fc60007ffe016 */
        /* <DEDUP_REMOVED lines=24> */
[----:B------:R-:W-:Y:S02]  /*1e90*/  IADD3 R26, PT, PT, R38, R25, R26 ;  /* 0x00000019261a7210 */ /* 0x000fe40007ffe01a */
[----:B------:R-:W-:Y:S02]  /*1ea0*/  @P5 SEL R41, R48, R43, !P6 ;  /* 0x0000002b30295207 */ /* 0x000fe40007000000 */
[----:B------:R-:W-:-:S02]  /*1eb0*/  ISETP.NE.OR P6, PT, R46, 0x3, P5 ;  /* 0x000000032e00780c */ /* 0x000fc40002fc5670 */
[----:B------:R-:W-:Y:S02]  /*1ec0*/  IADD3 R26, PT, PT, R31, R26, R33 ;  /* 0x0000001a1f1a7210 */ /* 0x000fe40007ffe021 */
[----:B------:R-:W-:Y:S02]  /*1ed0*/  SHF.R.U64 R46, R2, 0x1d, R3 ;  /* 0x0000001d022e7819 */ /* 0x000fe40000001203 */
[----:B------:R-:W-:Y:S02]  /*1ee0*/  IADD3 R45, PT, PT, R23, R26, R24 ;  /* 0x0000001a172d7210 */ /* 0x000fe40007ffe018 */
[----:B------:R-:W-:Y:S02]  /*1ef0*/  ISETP.NE.AND P1, PT, R34, RZ, PT ;  /* 0x000000ff2200720c */ /* 0x000fe40003f25270 */
[----:B------:R-:W-:Y:S02]  /*1f00*/  LOP3.LUT R26, R46, 0x1, RZ, 0xc0, !PT ;  /* 0x000000012e1a7812 */ /* 0x000fe400078ec0ff */
[----:B------:R-:W-:-:S02]  /*1f10*/  LOP3.LUT R45, R45, 0xff, RZ, 0xc0, !PT ;  /* 0x000000ff2d2d7812 */ /* 0x000fc400078ec0ff */
[----:B------:R-:W-:-:S03]  /*1f20*/  @!P6 LOP3.LUT R43, R43, 0x80000, RZ, 0xfc, !PT ;  /* 0x000800002b2be812 */ /* 0x000fc600078efcff */
[----:B------:R-:W-:Y:S02]  /*1f30*/  IMAD.IADD R46, R45, 0x1, R26 ;  /* 0x000000012d2e7824 */ /* 0x000fe400078e021a */
[----:B------:R-:W-:-:S03]  /*1f40*/  @!P5 IMAD.MOV.U32 R41, RZ, RZ, R43 ;  /* 0x000000ffff29d224 */ /* 0x000fc600078e002b */
        /* <DEDUP_REMOVED lines=17> */
[----:B------:R-:W-:Y:S01]  /*2060*/  @P2 ISETP.NE.AND P6, PT, R41, 0x2, PT ;  /* 0x000000022900280c */ /* 0x000fe20003fc5270 */
[----:B------:R-:W-:-:S03]  /*2070*/  IMAD.IADD R38, R40, 0x1, R38 ;  /* 0x0000000128267824 */ /* 0x000fc600078e0226 */
[----:B------:R-:W-:Y:S02]  /*2080*/  @P2 SEL R41, R48, R45, !P6 ;  /* 0x0000002d30292207 */ /* 0x000fe40007000000 */
[----:B------:R-:W-:Y:S02]  /*2090*/  ISETP.NE.OR P6, PT, R46, 0x3, P2 ;  /* 0x000000032e00780c */ /* 0x000fe400017c5670 */
[----:B------:R-:W-:Y:S02]  /*20a0*/  SHF.R.U64 R46, R2, 0x17, R3 ;  /* 0x00000017022e7819 */ /* 0x000fe40000001203 */
[----:B------:R-:W-:Y:S02]  /*20b0*/  LEA.HI R38, R37, R38, RZ, 0x11 ;  /* 0x0000002625267211 */ /* 0x000fe400078f88ff */
[----:B------:R-:W-:Y:S01]  /*20c0*/  LOP3.LUT R43, R46, 0x1, RZ, 0xc0, !PT ;  /* 0x000000012e2b7812 */ /* 0x000fe200078ec0ff */
[----:B------:R-:W-:-:S03]  /*20d0*/  @P3 IMAD.MOV.U32 R48, RZ, RZ, R47 ;  /* 0x000000ffff303224 */ /* 0x000fc600078e002f */
[----:B------:R-:W-:Y:S01]  /*20e0*/  IADD3 R38, PT, PT, R43, R38, R31 ;  /* 0x000000262b267210 */ /* 0x000fe20007ffe01f */
[----:B------:R-:W-:Y:S01]  /*20f0*/  @!P3 IMAD.MOV.U32 R48, RZ, RZ, R47 ;  /* 0x000000ffff30b224 */ /* 0x000fe200078e002f */
[----:B------:R-:W-:Y:S02]  /*2100*/  ISETP.NE.AND P3, PT, R32, RZ, PT ;  /* 0x000000ff2000720c */ /* 0x000fe40003f65270 */
[----:B------:R-:W-:Y:S02]  /*2110*/  IADD3 R38, PT, PT, R25, R38, R26 ;  /* 0x0000002619267210 */ /* 0x000fe40007ffe01a */
[----:B------:R-:W-:Y:S02]  /*2120*/  @!P6 LOP3.LUT R45, R45, 0x200000, RZ, 0xfc, !PT ;  /* 0x002000002d2de812 */ /* 0x000fe400078efcff */
[----:B------:R-:W-:-:S04]  /*2130*/  LOP3.LUT R47, R38, 0xff, RZ, 0xc0, !PT ;  /* 0x000000ff262f7812 */ /* 0x000fc800078ec0ff */
[----:B------:R-:W-:Y:S01]  /*2140*/  LEA.HI R47, R2, R47, RZ, 0x1 ;  /* 0x0000002f022f7211 */ /* 0x000fe200078f08ff */
[----:B------:R-:W-:-:S03]  /*2150*/  @!P2 IMAD.MOV.U32 R41, RZ, RZ, R45 ;  /* 0x000000ffff29a224 */ /* 0x000fc600078e002d */
[----:B------:R-:W-:Y:S02]  /*2160*/  @P3 LOP3.LUT R45, R47, 0xfe, RZ, 0xc0, !PT ;  /* 0x000000fe2f2d3812 */ /* 0x000fe400078ec0ff */
[----:B------:R-:W-:Y:S02]  /*2170*/  LEA.HI R37, R37, R40, RZ, 0x11 ;  /* 0x0000002825257211 */ /* 0x000fe400078f88ff */
[----:B------:R-:W-:Y:S02]  /*2180*/  @P3 LOP3.LUT R38, R41, 0x400000, RZ, 0xfc, !PT ;  /* 0x0040000029263812 */ /* 0x000fe400078efcff */
[----:B------:R-:W-:Y:S02]  /*2190*/  @P3 ISETP.NE.AND P6, PT, R45, 0x2, PT ;  /* 0x000000022d00380c */ /* 0x000fe40003fc5270 */
[----:B------:R-:W-:Y:S02]  /*21a0*/  LOP3.LUT R37, R37, 0xffff, RZ, 0xc0, !PT ;  /* 0x0000ffff25257812 */ /* 0x000fe400078ec0ff */
[----:B------:R-:W-:-:S02]  /*21b0*/  @P3 SEL R38, R38, R41, !P6 ;  /* 0x0000002926263207 */ /* 0x000fc40007000000 */
[----:B------:R-:W-:Y:S02]  /*21c0*/  LOP3.LUT R40, R46, 0x1, RZ, 0xc0, !PT ;  /* 0x000000012e287812 */ /* 0x000fe400078ec0ff */
[----:B------:R-:W-:Y:S01]  /*21d0*/  ISETP.NE.OR P6, PT, R47, 0x3, P3 ;  /* 0x000000032f00780c */ /* 0x000fe20001fc5670 */
[--C-:B------:R-:W-:Y:S01]  /*21e0*/  @P4 IMAD.MOV.U32 R47, RZ, RZ, R48.reuse ;  /* 0x000000ffff2f4224 */ /* 0x100fe200078e0030 */
[----:B------:R-:W-:Y:S01]  /*21f0*/  IADD3 R39, PT, PT, R32, R39, R37 ;  /* 0x0000002720277210 */ /* 0x000fe20007ffe025 */
[----:B------:R-:W-:Y:S01]  /*2200*/  @!P4 IMAD.MOV.U32 R47, RZ, RZ, R48 ;  /* 0x000000ffff2fc224 */ /* 0x000fe200078e0030 */
[----:B------:R-:W-:Y:S02]  /*2210*/  ISETP.NE.U32.AND P4, PT, R40, 0x1, PT ;  /* 0x000000012800780c */ /* 0x000fe40003f85070 */
[----:B------:R-:W-:Y:S02]  /*2220*/  @!P0 SHF.R.U32.HI R4, RZ, 0x18, R4 ;  /* 0x00000018ff048819 */ /* 0x000fe40000011604 */
[----:B------:R-:W-:Y:S01]  /*2230*/  IADD3 R39, PT, PT, R25, R39, R28 ;  /* 0x0000002719277210 */ /* 0x000fe20007ffe01c */
[----:B------:R-:W-:Y:S01]  /*2240*/  IMAD.MOV.U32 R37, RZ, RZ, RZ ;  /* 0x000000ffff257224 */ /* 0x000fe200078e00ff */
[----:B------:R-:W-:-:S02]  /*2250*/  ISETP.NE.U32.AND.EX P4, PT, RZ, RZ, PT, P4 ;  /* 0x000000ffff00720c */ /* 0x000fc40003f85140 */
[----:B------:R-:W-:Y:S02]  /*2260*/  @!P0 LOP3.LUT R37, R4, 0x1, RZ, 0xc0, !PT ;  /* 0x0000000104258812 */ /* 0x000fe400078ec0ff */
[----:B------:R-:W-:Y:S02]  /*2270*/  LEA.HI R4, R2, R39, RZ, 0x1 ;  /* 0x0000002702047211 */ /* 0x000fe400078f08ff */
[----:B------:R-:W-:-:S03]  /*2280*/  @!P6 LOP3.LUT R41, R41, 0x400000, RZ, 0xfc, !PT ;  /* 0x004000002929e812 */ /* 0x000fc600078efcff */
[----:B------:R-:W-:Y:S02]  /*2290*/  IMAD.IADD R4, R4, 0x1, R37 ;  /* 0x0000000104047824 */ /* 0x000fe400078e0225 */
[----:B------:R-:W-:-:S03]  /*22a0*/  @!P3 IMAD.MOV.U32 R38, RZ, RZ, R41 ;  /* 0x000000ffff26b224 */ /* 0x000fc600078e0029 */
[----:B------:R-:W-:Y:S02]  /*22b0*/  @!P4 LOP3.LUT R39, R4, 0xfffffffe, RZ, 0xc0, !PT ;  /* 0xfffffffe0427c812 */ /* 0x000fe400078ec0ff */
[----:B------:R-:W-:Y:S02]  /*22c0*/  IADD3 R36, PT, PT, R7, R36, R52 ;  /* 0x0000002407247210 */ /* 0x000fe40007ffe034 */
[----:B------:R-:W-:Y:S02]  /*22d0*/  @!P4 ISETP.NE.AND P5, PT, R39, 0x2, PT ;  /* 0x000000022700c80c */ /* 0x000fe40003fa5270 */
[----:B------:R-:W-:Y:S02]  /*22e0*/  @!P4 LOP3.LUT R45, R38, 0x800000, RZ, 0xfc, !PT ;  /* 0x00800000262dc812 */ /* 0x000fe400078efcff */
[----:B------:R-:W-:Y:S02]  /*22f0*/  SHF.R.U32.HI R39, RZ, 0x1, R3 ;  /* 0x00000001ff277819 */ /* 0x000fe40000011603 */
[----:B------:R-:W-:-:S02]  /*2300*/  LOP3.LUT R41, R3, 0x1, RZ, 0xc0, !PT ;  /* 0x0000000103297812 */ /* 0x000fc400078ec0ff */
[----:B------:R-:W-:Y:S02]  /*2310*/  @!P4 SEL R45, R45, R38, !P5 ;  /* 0x000000262d2dc207 */ /* 0x000fe40006800000 */
[----:B------:R-:W-:Y:S02]  /*2320*/  IADD3 R36, PT, PT, R22, R36, R27 ;  /* 0x0000002416247210 */ /* 0x000fe40007ffe01b */
[----:B------:R-:W-:Y:S02]  /*2330*/  LOP3.LUT P5, R40, R44, 0x1, RZ, 0xc0, !PT ;  /* 0x000000012c287812 */ /* 0x000fe400078ac0ff */
[----:B------:R-:W-:Y:S02]  /*2340*/  ISETP.NE.OR P1, PT, R4, 0x3, !P4 ;  /* 0x000000030400780c */ /* 0x000fe40006725670 */
[----:B------:R-:W-:Y:S02]  /*2350*/  LOP3.LUT R39, R39, 0x1, RZ, 0xc0, !PT ;  /* 0x0000000127277812 */ /* 0x000fe400078ec0ff */
[----:B------:R-:W-:-:S05]  /*2360*/  IADD3 R36, PT, PT, R41, R36, R20 ;  /* 0x0000002429247210 */ /* 0x000fca0007ffe014 */
[----:B------:R-:W-:Y:S01]  /*2370*/  IMAD.IADD R36, R36, 0x1, R39 ;  /* 0x0000000124247824 */ /* 0x000fe200078e0227 */
[----:B------:R-:W-:-:S04]  /*2380*/  IADD3 R35, PT, PT, R6, R7, R35 ;  /* 0x0000000706237210 */ /* 0x000fc80007ffe023 */
[----:B------:R-:W-:Y:S02]  /*2390*/  @P5 LOP3.LUT R4, R36, 0xfffffffe, RZ, 0xc0, !PT ;  /* 0xfffffffe24045812 */ /* 0x000fe400078ec0ff */
[----:B------:R-:W-:Y:S02]  /*23a0*/  @!P1 LOP3.LUT R38, R38, 0x800000, RZ, 0xfc, !PT ;  /* 0x0080000026269812 */ /* 0x000fe400078efcff */
[----:B------:R-:W-:Y:S02]  /*23b0*/  @P5 ISETP.NE.AND P1, PT, R4, 0x2, PT ;  /* 0x000000020400580c */ /* 0x000fe40003f25270 */
[----:B------:R-:W-:Y:S02]  /*23c0*/  LOP3.LUT R4, R3, 0x1, RZ, 0xc0, !PT ;  /* 0x0000000103047812 */ /* 0x000fe400078ec0ff */
[----:B------:R-:W-:Y:S02]  /*23d0*/  IADD3 R35, PT, PT, R21, R35, R40 ;  /* 0x0000002315237210 */ /* 0x000fe40007ffe028 */
[----:B------:R-:W-:-:S02]  /*23e0*/  ISETP.NE.OR P2, PT, R36, 0x3, P5 ;  /* 0x000000032400780c */ /* 0x000fc40002f45670 */
[----:B------:R-:W-:Y:S02]  /*23f0*/  SHF.R.U32.HI R36, RZ, 0x2, R3 ;  /* 0x00000002ff247819 */ /* 0x000fe40000011603 */
[----:B------:R-:W-:Y:S02]  /*2400*/  IADD3 R35, PT, PT, R39, R35, R4 ;  /* 0x0000002327237210 */ /* 0x000fe40007ffe004 */
[----:B------:R-:W-:Y:S02]  /*2410*/  ISETP.NE.AND P3, PT, R22, RZ, PT ;  /* 0x000000ff1600720c */ /* 0x000fe40003f65270 */
[----:B------:R-:W-:Y:S02]  /*2420*/  LOP3.LUT R36, R36, 0x1, RZ, 0xc0, !PT ;  /* 0x0000000124247812 */ /* 0x000fe400078ec0ff */
[----:B------:R-:W-:Y:S01]  /*2430*/  LOP3.LUT R35, R35, 0xff, RZ, 0xc0, !PT ;  /* 0x000000ff23237812 */ /* 0x000fe200078ec0ff */
[----:B------:R-:W-:Y:S01]  /*2440*/  @P4 IMAD.MOV.U32 R45, RZ, RZ, R38 ;  /* 0x000000ffff2d4224 */ /* 0x000fe200078e0026 */
[----:B------:R-:W-:-:S03]  /*2450*/  IADD3 R7, PT, PT, R33, R6, R7 ;  /* 0x0000000621077210 */ /* 0x000fc60007ffe007 */
[----:B------:R-:W-:Y:S01]  /*2460*/  IMAD.IADD R35, R35, 0x1, R36 ;  /* 0x0000000123237824 */ /* 0x000fe200078e0224 */
[----:B------:R-:W-:Y:S02]  /*2470*/  @P5 LOP3.LUT R44, R45, 0x1000000, RZ, 0xfc, !PT ;  /* 0x010000002d2c5812 */ /* 0x000fe400078efcff */
[----:B------:R-:W-:Y:S02]  /*2480*/  IADD3 R7, PT, PT, R24, R7, R22 ;  /* 0x0000000718077210 */ /* 0x000fe40007ffe016 */
[C---:B------:R-:W-:Y:S02]  /*2490*/  ISETP.NE.OR P4, PT, R35.reuse, 0x3, P3 ;  /* 0x000000032300780c */ /* 0x040fe40001f85670 */
[----:B------:R-:W-:Y:S02]  /*24a0*/  @P3 LOP3.LUT R35, R35, 0xfe, RZ, 0xc0, !PT ;  /* 0x000000fe23233812 */ /* 0x000fe400078ec0ff */
[----:B------:R-:W-:Y:S02]  /*24b0*/  SHF.R.U32.HI R38, RZ, 0x3, R3 ;  /* 0x00000003ff267819 */ /* 0x000fe40000011603 */
[----:B------:R-:W-:-:S02]  /*24c0*/  @P5 SEL R44, R44, R45, !P1 ;  /* 0x0000002d2c2c5207 */ /* 0x000fc40004800000 */
[----:B------:R-:W-:Y:S02]  /*24d0*/  IADD3 R7, PT, PT, R36, R7, R39 ;  /* 0x0000000724077210 */ /* 0x000fe40007ffe027 */
[----:B------:R-:W-:Y:S02]  /*24e0*/  @!P2 LOP3.LUT R45, R45, 0x1000000, RZ, 0xfc, !PT ;  /* 0x010000002d2da812 */ /* 0x000fe400078efcff */
[----:B------:R-:W-:Y:S02]  /*24f0*/  ISETP.NE.AND P1, PT, R21, RZ, PT ;  /* 0x000000ff1500720c */ /* 0x000fe40003f25270 */
[----:B------:R-:W-:Y:S02]  /*2500*/  @P3 ISETP.NE.AND P2, PT, R35, 0x2, PT ;  /* 0x000000022300380c */ /* 0x000fe40003f45270 */
[----:B------:R-:W-:Y:S02]  /*2510*/  LOP3.LUT R35, R38, 0x1, RZ, 0xc0, !PT ;  /* 0x0000000126237812 */ /* 0x000fe400078ec0ff */
[----:B------:R-:W-:Y:S01]  /*2520*/  LOP3.LUT R38, R7, 0xff, RZ, 0xc0, !PT ;  /* 0x000000ff07267812 */ /* 0x000fe200078ec0ff */
[----:B------:R-:W-:Y:S01]  /*2530*/  @!P5 IMAD.MOV.U32 R44, RZ, RZ, R45 ;  /* 0x000000ffff2cd224 */ /* 0x000fe200078e002d */
[----:B------:R-:W-:-:S03]  /*2540*/  IADD3 R6, PT, PT, R34, R33, R6 ;  /* 0x0000002122067210 */ /* 0x000fc60007ffe006 */
[----:B------:R-:W-:Y:S01]  /*2550*/  IMAD.IADD R38, R38, 0x1, R35 ;  /* 0x0000000126267824 */ /* 0x000fe200078e0223 */
[----:B------:R-:W-:Y:S02]  /*2560*/  @P3 LOP3.LUT R45, R44, 0x2000000, RZ, 0xfc, !PT ;  /* 0x020000002c2d3812 */ /* 0x000fe400078efcff */
[----:B------:R-:W-:Y:S02]  /*2570*/  IADD3 R6, PT, PT, R23, R6, R21 ;  /* 0x0000000617067210 */ /* 0x000fe40007ffe015 */
[C---:B------:R-:W-:Y:S02]  /*2580*/  ISETP.NE.OR P5, PT, R38.reuse, 0x3, P1 ;  /* 0x000000032600780c */ /* 0x040fe40000fa5670 */
[----:B------:R-:W-:Y:S02]  /*2590*/  @P1 LOP3.LUT R38, R38, 0xfe, RZ, 0xc0, !PT ;  /* 0x000000fe26261812 */ /* 0x000fe400078ec0ff */
[----:B------:R-:W-:Y:S02]  /*25a0*/  @P3 SEL R45, R45, R44, !P2 ;  /* 0x0000002c2d2d3207 */ /* 0x000fe40005000000 */
[----:B------:R-:W-:-:S02]  /*25b0*/  @!P4 LOP3.LUT R44, R44, 0x2000000, RZ, 0xfc, !PT ;  /* 0x020000002c2cc812 */ /* 0x000fc400078efcff */
[----:B------:R-:W-:Y:S02]  /*25c0*/  @P1 ISETP.NE.AND P4, PT, R38, 0x2, PT ;  /* 0x000000022600180c */ /* 0x000fe40003f85270 */
[----:B------:R-:W-:Y:S02]  /*25d0*/  SHF.R.U32.HI R38, RZ, 0x4, R3 ;  /* 0x00000004ff267819 */ /* 0x000fe40000011603 */
[----:B------:R-:W-:Y:S01]  /*25e0*/  IADD3 R6, PT, PT, R35, R6, R36 ;  /* 0x0000000623067210 */ /* 0x000fe20007ffe024 */
[----:B------:R-:W-:Y:S01]  /*25f0*/  @!P3 IMAD.MOV.U32 R45, RZ, RZ, R44 ;  /* 0x000000ffff2db224 */ /* 0x000fe200078e002c */
[----:B------:R-:W-:Y:S02]  /*2600*/  LOP3.LUT R38, R38, 0x1, RZ, 0xc0, !PT ;  /* 0x0000000126267812 */ /* 0x000fe400078ec0ff */
[----:B------:R-:W-:Y:S02]  /*2610*/  LOP3.LUT R7, R6, 0xff, RZ, 0xc0, !PT ;  /* 0x000000ff06077812 */ /* 0x000fe400078ec0ff */
[----:B------:R-:W-:-:S02]  /*2620*/  ISETP.NE.AND P6, PT, R42, RZ, PT ;  /* 0x000000ff2a00720c */ /* 0x000fc40003fc5270 */
[----:B------:R-:W-:Y:S02]  /*2630*/  ISETP.NE.AND P2, PT, R24, RZ, PT ;  /* 0x000000ff1800720c */ /* 0x000fe40003f45270 */
[----:B------:R-:W-:Y:S01]  /*2640*/  @P1 LOP3.LUT R46, R45, 0x4000000, RZ, 0xfc, !PT ;  /* 0x040000002d2e1812 */ /* 0x000fe200078efcff */
[----:B------:R-:W-:-:S03]  /*2650*/  IMAD.IADD R44, R7, 0x1, R38 ;  /* 0x00000001072c7824 */ /* 0x000fc600078e0226 */
[----:B------:R-:W-:Y:S02]  /*2660*/  @P1 SEL R46, R46, R45, !P4 ;  /* 0x0000002d2e2e1207 */ /* 0x000fe40006000000 */
[----:B------:R-:W-:Y:S02]  /*2670*/  @!P5 LOP3.LUT R45, R45, 0x4000000, RZ, 0xfc, !PT ;  /* 0x040000002d2dd812 */ /* 0x000fe400078efcff */
[C---:B------:R-:W-:Y:S01]  /*2680*/  ISETP.NE.OR P3, PT, R44.reuse, 0x3, P2 ;  /* 0x000000032c00780c */ /* 0x040fe20001765670 */
[----:B------:R-:W0:Y:S01]  /*2690*/  @!P6 LDC.64 R6, c[0x0][0x380] ;  /* 0x0000e000ff06eb82 */ /* 0x000e220000000a00 */
[----:B------:R-:W-:Y:S01]  /*26a0*/  ISETP.NE.AND P5, PT, R23, RZ, PT ;  /* 0x000000ff1700720c */ /* 0x000fe20003fa5270 */
[----:B------:R-:W-:Y:S01]  /*26b0*/  @!P1 IMAD.MOV.U32 R46, RZ, RZ, R45 ;  /* 0x000000ffff2e9224 */ /* 0x000fe200078e002d */
[----:B------:R-:W-:-:S04]  /*26c0*/  @P2 LOP3.LUT R44, R44, 0xfe, RZ, 0xc0, !PT ;  /* 0x000000fe2c2c2812 */ /* 0x000fc800078ec0ff */
[----:B------:R-:W-:Y:S02]  /*26d0*/  @P2 ISETP.NE.AND P1, PT, R44, 0x2, PT ;  /* 0x000000022c00280c */ /* 0x000fe40003f25270 */
[C---:B------:R-:W-:Y:S02]  /*26e0*/  @P2 LOP3.LUT R45, R46.reuse, 0x8000000, RZ, 0xfc, !PT ;  /* 0x080000002e2d2812 */ /* 0x040fe400078efcff */
[----:B------:R-:W-:Y:S02]  /*26f0*/  IADD3 R33, PT, PT, R31, R34, R33 ;  /* 0x000000221f217210 */ /* 0x000fe40007ffe021 */
[----:B------:R-:W-:Y:S02]  /*2700*/  @P2 SEL R45, R45, R46, !P1 ;  /* 0x0000002e2d2d2207 */ /* 0x000fe40004800000 */
[----:B------:R-:W-:Y:S02]  /*2710*/  @!P3 LOP3.LUT R46, R46, 0x8000000, RZ, 0xfc, !PT ;  /* 0x080000002e2eb812 */ /* 0x000fe400078efcff */
[----:B------:R-:W-:Y:S01]  /*2720*/  IADD3 R33, PT, PT, R26, R33, R24 ;  /* 0x000000211a217210 */ /* 0x000fe20007ffe018 */
[----:B------:R-:W-:-:S02]  /*2730*/  @P5 IMAD.MOV.U32 R44, RZ, RZ, R47 ;  /* 0x000000ffff2c5224 */ /* 0x000fc400078e002f */
[----:B------:R-:W-:Y:S01]  /*2740*/  @!P5 IMAD.MOV.U32 R44, RZ, RZ, R47 ;  /* 0x000000ffff2cd224 */ /* 0x000fe200078e002f */
[----:B------:R-:W-:Y:S01]  /*2750*/  SHF.R.U32.HI R47, RZ, 0x5, R3 ;  /* 0x00000005ff2f7819 */ /* 0x000fe20000011603 */
[----:B------:R-:W-:Y:S01]  /*2760*/  @!P2 IMAD.MOV.U32 R45, RZ, RZ, R46 ;  /* 0x000000ffff2da224 */ /* 0x000fe200078e002e */
[----:B------:R-:W-:Y:S02]  /*2770*/  IADD3 R46, PT, PT, R38, R33, R35 ;  /* 0x00000021262e7210 */ /* 0x000fe40007ffe023 */
[----:B------:R-:W-:Y:S02]  /*2780*/  LOP3.LUT R33, R47, 0x1, RZ, 0xc0, !PT ;  /* 0x000000012f217812 */ /* 0x000fe400078ec0ff */
[----:B------:R-:W-:Y:S02]  /*2790*/  LOP3.LUT R46, R46, 0xff, RZ, 0xc0, !PT ;  /* 0x000000ff2e2e7812 */ /* 0x000fe400078ec0ff */
[----:B------:R-:W-:Y:S02]  /*27a0*/  IADD3 R34, PT, PT, R32, R31, R34 ;  /* 0x0000001f20227210 */ /* 0x000fe40007ffe022 */
[----:B0-----:R-:W-:Y:S01]  /*27b0*/  @!P6 LEA R6, P1, R29, R6, 0x3 ;  /* 0x000000061d06e211 */ /* 0x001fe200078218ff */
[----:B------:R-:W-:Y:S01]  /*27c0*/  IMAD.IADD R46, R46, 0x1, R33 ;  /* 0x000000012e2e7824 */ /* 0x000fe200078e0221 */
[----:B------:R-:W-:-:S02]  /*27d0*/  IADD3 R34, PT, PT, R25, R34, R23 ;  /* 0x0000002219227210 */ /* 0x000fc40007ffe017 */
[----:B------:R-:W-:Y:S02]  /*27e0*/  ISETP.NE.AND P3, PT, R26, RZ, PT ;  /* 0x000000ff1a00720c */ /* 0x000fe40003f65270 */
[----:B------:R-:W-:Y:S02]  /*27f0*/  @!P6 LEA.HI.X R7, R29, R7, R30, 0x3, P1 ;  /* 0x000000071d07e211 */ /* 0x000fe400008f1c1e */
[----:B------:R-:W-:Y:S02]  /*2800*/  SHF.R.U32.HI R30, RZ, 0x6, R3 ;  /* 0x00000006ff1e7819 */ /* 0x000fe40000011603 */
[----:B------:R-:W-:Y:S02]  /*2810*/  IADD3 R34, PT, PT, R33, R34, R38 ;  /* 0x0000002221227210 */ /* 0x000fe40007ffe026 */
[C---:B------:R-:W-:Y:S02]  /*2820*/  ISETP.NE.OR P2, PT, R46.reuse, 0x3, P5 ;  /* 0x000000032e00780c */ /* 0x040fe40002f45670 */
[----:B------:R-:W-:-:S02]  /*2830*/  @P5 LOP3.LUT R46, R46, 0xfe, RZ, 0xc0, !PT ;  /* 0x000000fe2e2e5812 */ /* 0x000fc400078ec0ff */
[----:B------:R-:W-:Y:S02]  /*2840*/  LOP3.LUT R30, R30, 0x1, RZ, 0xc0, !PT ;  /* 0x000000011e1e7812 */ /* 0x000fe400078ec0ff */
[----:B------:R-:W-:Y:S02]  /*2850*/  LOP3.LUT R29, R34, 0xff, RZ, 0xc0, !PT ;  /* 0x000000ff221d7812 */ /* 0x000fe400078ec0ff */
[----:B------:R-:W-:Y:S02]  /*2860*/  @P5 ISETP.NE.AND P4, PT, R46, 0x2, PT ;  /* 0x000000022e00580c */ /* 0x000fe40003f85270 */
[----:B------:R-:W-:Y:S01]  /*2870*/  @P5 LOP3.LUT R34, R45, 0x10000000, RZ, 0xfc, !PT ;  /* 0x100000002d225812 */ /* 0x000fe200078efcff */
[----:B------:R-:W-:Y:S02]  /*2880*/  IMAD.IADD R29, R29, 0x1, R30 ;  /* 0x000000011d1d7824 */ /* 0x000fe400078e021e */
[--C-:B------:R-:W-:Y:S02]  /*2890*/  @P3 IMAD.MOV.U32 R49, RZ, RZ, R44.reuse ;  /* 0x000000ffff313224 */ /* 0x100fe400078e002c */
[----:B------:R-:W-:Y:S01]  /*28a0*/  @!P3 IMAD.MOV.U32 R49, RZ, RZ, R44 ;  /* 0x000000ffff31b224 */ /* 0x000fe200078e002c */
[----:B------:R-:W-:-:S02]  /*28b0*/  @P5 SEL R44, R34, R45, !P4 ;  /* 0x0000002d222c5207 */ /* 0x000fc40006000000 */
[----:B------:R-:W-:Y:S02]  /*28c0*/  IADD3 R47, PT, PT, R43, R32, R31 ;  /* 0x000000202b2f7210 */ /* 0x000fe40007ffe01f */
[----:B------:R-:W-:Y:S02]  /*28d0*/  @!P2 LOP3.LUT R45, R45, 0x10000000, RZ, 0xfc, !PT ;  /* 0x100000002d2da812 */ /* 0x000fe400078efcff */
[C---:B------:R-:W-:Y:S02]  /*28e0*/  @P3 LOP3.LUT R31, R29.reuse, 0xfe, RZ, 0xc0, !PT ;  /* 0x000000fe1d1f3812 */ /* 0x040fe400078ec0ff */
[----:B------:R-:W-:Y:S01]  /*28f0*/  ISETP.NE.OR P4, PT, R29, 0x3, P3 ;  /* 0x000000031d00780c */ /* 0x000fe20001f85670 */
[----:B------:R-:W-:Y:S01]  /*2900*/  @!P5 IMAD.MOV.U32 R44, RZ, RZ, R45 ;  /* 0x000000ffff2cd224 */ /* 0x000fe200078e002d */
[----:B------:R-:W-:Y:S02]  /*2910*/  @P3 ISETP.NE.AND P2, PT, R31, 0x2, PT ;  /* 0x000000021f00380c */ /* 0x000fe40003f45270 */
[----:B------:R-:W-:-:S02]  /*2920*/  SHF.R.U32.HI R31, RZ, 0x8, R3 ;  /* 0x00000008ff1f7819 */ /* 0x000fc40000011603 */
[----:B------:R-:W-:Y:S01]  /*2930*/  IADD3 R27, PT, PT, R22, R27, R40 ;  /* 0x0000001b161b7210 */ /* 0x000fe20007ffe028 */
[----:B------:R-:W-:Y:S01]  /*2940*/  IMAD.IADD R46, R43, 0x1, R32 ;  /* 0x000000012b2e7824 */ /* 0x000fe200078e0220 */
[--C-:B------:R-:W-:Y:S02]  /*2950*/  SHF.R.U64 R43, R2, 0x1f, R3.reuse ;  /* 0x0000001f022b7819 */ /* 0x100fe40000001203 */
[----:B------:R-:W-:Y:S02]  /*2960*/  @P3 LOP3.LUT R45, R44, 0x20000000, RZ, 0xfc, !PT ;  /* 0x200000002c2d3812 */ /* 0x000fe400078efcff */
[----:B------:R-:W-:Y:S02]  /*2970*/  LOP3.LUT R32, R31, 0x1, RZ, 0xc0, !PT ;  /* 0x000000011f207812 */ /* 0x000fe400078ec0ff */
[----:B------:R-:W-:Y:S02]  /*2980*/  IADD3 R27, PT, PT, R39, R27, R20 ;  /* 0x0000001b271b7210 */ /* 0x000fe40007ffe014 */
[----:B------:R-:W-:-:S02]  /*2990*/  SHF.R.U32.HI R29, RZ, 0x9, R3 ;  /* 0x00000009ff1d7819 */ /* 0x000fc40000011603 */
[----:B------:R-:W-:Y:S02]  /*29a0*/  ISETP.NE.AND P6, PT, R4, RZ, PT ;  /* 0x000000ff0400720c */ /* 0x000fe40003fc5270 */
[----:B------:R-:W-:Y:S02]  /*29b0*/  LOP3.LUT R43, R43, 0x1, RZ, 0xc0, !PT ;  /* 0x000000012b2b7812 */ /* 0x000fe400078ec0ff */
[----:B------:R-:W-:Y:S02]  /*29c0*/  @P3 SEL R45, R45, R44, !P2 ;  /* 0x0000002c2d2d3207 */ /* 0x000fe40005000000 */
[----:B------:R-:W-:Y:S02]  /*29d0*/  IADD3 R27, PT, PT, R32, R27, R19 ;  /* 0x0000001b201b7210 */ /* 0x000fe40007ffe013 */
[----:B------:R-:W-:Y:S02]  /*29e0*/  LOP3.LUT R34, R29, 0x1, RZ, 0xc0, !PT ;  /* 0x000000011d227812 */ /* 0x000fe400078ec0ff */
[----:B------:R-:W-:-:S02]  /*29f0*/  @!P4 LOP3.LUT R44, R44, 0x20000000, RZ, 0xfc, !PT ;  /* 0x200000002c2cc812 */ /* 0x000fc400078efcff */
[----:B------:R-:W-:Y:S01]  /*2a00*/  IADD3 R47, PT, PT, R43, R47, R26 ;  /* 0x0000002f2b2f7210 */ /* 0x000fe20007ffe01a */
[----:B------:R-:W-:Y:S02]  /*2a10*/  IMAD.IADD R27, R27, 0x1, R34 ;  /* 0x000000011b1b7824 */ /* 0x000fe400078e0222 */
[----:B------:R-:W-:Y:S01]  /*2a20*/  @!P3 IMAD.MOV.U32 R45, RZ, RZ, R44 ;  /* 0x000000ffff2db224 */ /* 0x000fe200078e002c */
[----:B------:R-:W-:Y:S02]  /*2a30*/  IADD3 R47, PT, PT, R30, R47, R33 ;  /* 0x0000002f1e2f7210 */ /* 0x000fe40007ffe021 */
[----:B------:R-:W-:Y:S02]  /*2a40*/  SHF.R.U32.HI R44, RZ, 0x7, R3 ;  /* 0x00000007ff2c7819 */ /* 0x000fe40000011603 */
[----:B------:R-:W-:Y:S02]  /*2a50*/  ISETP.NE.AND P1, PT, R25, RZ, PT ;  /* 0x000000ff1900720c */ /* 0x000fe40003f25270 */
[----:B------:R-:W-:-:S02]  /*2a60*/  ISETP.NE.OR P4, PT, R27, 0x3, P6 ;  /* 0x000000031b00780c */ /* 0x000fc40003785670 */
[----:B------:R-:W-:Y:S02]  /*2a70*/  @P6 LOP3.LUT R27, R27, 0xfffffffe, RZ, 0xc0, !PT ;  /* 0xfffffffe1b1b6812 */ /* 0x000fe400078ec0ff */
[----:B------:R-:W-:Y:S02]  /*2a80*/  LOP3.LUT R47, R47, 0xff, RZ, 0xc0, !PT ;  /* 0x000000ff2f2f7812 */ /* 0x000fe400078ec0ff */
[----:B------:R-:W-:Y:S02]  /*2a90*/  LOP3.LUT R48, R44, 0x1, RZ, 0xc0, !PT ;  /* 0x000000012c307812 */ /* 0x000fe400078ec0ff */
[----:B------:R-:W-:Y:S02]  /*2aa0*/  @P6 ISETP.NE.AND P3, PT, R27, 0x2, PT ;  /* 0x000000021b00680c */ /* 0x000fe40003f65270 */
[----:B------:R-:W-:Y:S01]  /*2ab0*/  @P6 LOP3.LUT R50, R49, 0x1, RZ, 0xfc, !PT ;  /* 0x0000000131326812 */ /* 0x000fe200078efcff */
[----:B------:R-:W-:Y:S01]  /*2ac0*/  IMAD.IADD R27, R47, 0x1, R48 ;  /* 0x000000012f1b7824 */ /* 0x000fe200078e0230 */
[----:B------:R-:W-:-:S02]  /*2ad0*/  IADD3 R51, PT, PT, R21, R22, R40 ;  /* 0x0000001615337210 */ /* 0x000fc40007ffe028 */
[----:B------:R-:W-:Y:S02]  /*2ae0*/  @P6 SEL R47, R50, R49, !P3 ;  /* 0x00000031322f6207 */ /* 0x000fe40005800000 */
[C---:B------:R-:W-:Y:S02]  /*2af0*/  ISETP.NE.OR P3, PT, R27.reuse, 0x3, P1 ;  /* 0x000000031b00780c */ /* 0x040fe40000f65670 */
[----:B------:R-:W-:Y:S02]  /*2b00*/  @P1 LOP3.LUT R27, R27, 0xfe, RZ, 0xc0, !PT ;  /* 0x000000fe1b1b1812 */ /* 0x000fe400078ec0ff */
[----:B------:R-:W-:Y:S02]  /*2b10*/  IADD3 R46, PT, PT, R25, R28, R46 ;  /* 0x0000001c192e7210 */ /* 0x000fe40007ffe02e */
[----:B------:R-:W-:Y:S02]  /*2b20*/  @!P4 LOP3.LUT R49, R49, 0x1, RZ, 0xfc, !PT ;  /* 0x000000013131c812 */ /* 0x000fe400078efcff */
[----:B------:R-:W-:-:S02]  /*2b30*/  LOP3.LUT R31, R31, 0x1, RZ, 0xc0, !PT ;  /* 0x000000011f1f7812 */ /* 0x000fc400078ec0ff */
[----:B------:R-:W-:Y:S02]  /*2b40*/  LOP3.LUT R28, R29, 0x1, RZ, 0xc0, !PT ;  /* 0x000000011d1c7812 */ /* 0x000fe400078ec0ff */
[----:B------:R-:W-:Y:S02]  /*2b50*/  IADD3 R51, PT, PT, R36, R51, R4 ;  /* 0x0000003324337210 */ /* 0x000fe40007ffe004 */
[----:B------:R-:W-:Y:S01]  /*2b60*/  @P1 ISETP.NE.AND P4, PT, R27, 0x2, PT ;  /* 0x000000021b00180c */ /* 0x000fe20003f85270 */
[----:B------:R-:W-:Y:S01]  /*2b70*/  IMAD.MOV.U32 R27, RZ, RZ, RZ ;  /* 0x000000ffff1b7224 */ /* 0x000fe200078e00ff */
[----:B------:R-:W-:Y:S02]  /*2b80*/  @!P0 LOP3.LUT R27, R5, 0x1, RZ, 0xc0, !PT ;  /* 0x00000001051b8812 */ /* 0x000fe400078ec0ff */
[----:B------:R-:W-:Y:S02]  /*2b90*/  IADD3 R46, PT, PT, R30, R46, R37 ;  /* 0x0000002e1e2e7210 */ /* 0x000fe40007ffe025 */
[----:B------:R-:W-:-:S02]  /*2ba0*/  ISETP.NE.AND P2, PT, R43, RZ, PT ;  /* 0x000000ff2b00720c */ /* 0x000fc40003f45270 */
[----:B------:R-:W-:Y:S02]  /*2bb0*/  SHF.R.U32.HI R29, RZ, 0xa, R3 ;  /* 0x0000000aff1d7819 */ /* 0x000fe40000011603 */
[----:B------:R-:W-:Y:S01]  /*2bc0*/  IADD3 R51, PT, PT, R28, R51, R31 ;  /* 0x000000331c337210 */ /* 0x000fe20007ffe01f */
[----:B------:R-:W-:Y:S01]  /*2bd0*/  @!P6 IMAD.MOV.U32 R47, RZ, RZ, R49 ;  /* 0x000000ffff2fe224 */ /* 0x000fe200078e0031 */
[----:B------:R-:W-:Y:S02]  /*2be0*/  @P1 LOP3.LUT R40, R45, 0x40000000, RZ, 0xfc, !PT ;  /* 0x400000002d281812 */ /* 0x000fe400078efcff */
[----:B------:R-:W-:Y:S02]  /*2bf0*/  IADD3 R49, PT, PT, R27, R46, R48 ;  /* 0x0000002e1b317210 */ /* 0x000fe40007ffe030 */
[----:B------:R-:W-:Y:S02]  /*2c00*/  LOP3.LUT R29, R29, 0x1, RZ, 0xc0, !PT ;  /* 0x000000011d1d7812 */ /* 0x000fe400078ec0ff */
[----:B------:R-:W-:-:S02]  /*2c10*/  LOP3.LUT R46, R51, 0xff, RZ, 0xc0, !PT ;  /* 0x000000ff332e7812 */ /* 0x000fc400078ec0ff */
[----:B------:R-:W-:Y:S02]  /*2c20*/  ISETP.NE.AND P5, PT, R39, RZ, PT ;  /* 0x000000ff2700720c */ /* 0x000fe40003fa5270 */
[----:B------:R-:W-:Y:S02]  /*2c30*/  @P1 SEL R40, R40, R45, !P4 ;  /* 0x0000002d28281207 */ /* 0x000fe40006000000 */
[----:B------:R-:W-:Y:S01]  /*2c40*/  @!P3 LOP3.LUT R45, R45, 0x40000000, RZ, 0xfc, !PT ;  /* 0x400000002d2db812 */ /* 0x000fe200078efcff */
[----:B------:R-:W-:-:S04]  /*2c50*/  IMAD.IADD R46, R46, 0x1, R29 ;  /* 0x000000012e2e7824 */ /* 0x000fc800078e021d */
[----:B------:R-:W-:Y:S01]  /*2c60*/  @!P1 IMAD.MOV.U32 R40, RZ, RZ, R45 ;  /* 0x000000ffff289224 */ /* 0x000fe200078e002d */
[----:B------:R-:W-:Y:S02]  /*2c70*/  @P2 LOP3.LUT R45, R49, 0xfffffffe, RZ, 0xc0, !PT ;  /* 0xfffffffe312d2812 */ /* 0x000fe400078ec0ff */
[----:B------:R-:W-:Y:S02]  /*2c80*/  ISETP.NE.OR P3, PT, R46, 0x3, P5 ;  /* 0x000000032e00780c */ /* 0x000fe40002f65670 */
[----:B------:R-:W-:Y:S02]  /*2c90*/  @P2 ISETP.NE.AND P1, PT, R45, 0x2, PT ;  /* 0x000000022d00280c */ /* 0x000fe40003f25270 */
[----:B------:R-:W-:Y:S02]  /*2ca0*/  @P2 LOP3.LUT R51, R40, 0x80000000, RZ, 0xfc, !PT ;  /* 0x8000000028332812 */ /* 0x000fe400078efcff */
[----:B------:R-:W-:Y:S02]  /*2cb0*/  @P5 LOP3.LUT R45, R46, 0xfe, RZ, 0xc0, !PT ;  /* 0x000000fe2e2d5812 */ /* 0x000fe400078ec0ff */
[----:B------:R-:W-:-:S02]  /*2cc0*/  IADD3 R22, PT, PT, R24, R21, R22 ;  /* 0x0000001518167210 */ /* 0x000fc40007ffe016 */
[----:B------:R-:W-:Y:S02]  /*2cd0*/  @P2 SEL R46, R51, R40, !P1 ;  /* 0x00000028332e2207 */ /* 0x000fe40004800000 */
[----:B------:R-:W-:Y:S02]  /*2ce0*/  @P5 ISETP.NE.AND P1, PT, R45, 0x2, PT ;  /* 0x000000022d00580c */ /* 0x000fe40003f25270 */
[----:B------:R-:W-:Y:S02]  /*2cf0*/  @P5 LOP3.LUT R48, R47, 0x2, RZ, 0xfc, !PT ;  /* 0x000000022f305812 */ /* 0x000fe400078efcff */
[----:B------:R-:W-:Y:S02]  /*2d00*/  IADD3 R22, PT, PT, R35, R22, R39 ;  /* 0x0000001623167210 */ /* 0x000fe40007ffe027 */
[----:B------:R-:W-:Y:S02]  /*2d10*/  @P5 SEL R48, R48, R47, !P1 ;  /* 0x0000002f30305207 */ /* 0x000fe40004800000 */
[----:B------:R-:W-:-:S02]  /*2d20*/  IADD3 R45, PT, PT, R29, R22, R28 ;  /* 0x000000161d2d7210 */ /* 0x000fc40007ffe01c */
[----:B------:R-:W-:Y:S02]  /*2d30*/  @!P3 LOP3.LUT R47, R47, 0x2, RZ, 0xfc, !PT ;  /* 0x000000022f2fb812 */ /* 0x000fe400078efcff */
[----:B------:R-:W-:Y:S02]  /*2d40*/  SHF.R.U32.HI R22, RZ, 0xb, R3 ;  /* 0x0000000bff167819 */ /* 0x000fe40000011603 */
[----:B------:R-:W-:Y:S02]  /*2d50*/  ISETP.NE.AND P3, PT, R36, RZ, PT ;  /* 0x000000ff2400720c */ /* 0x000fe40003f65270 */
[----:B------:R-:W-:Y:S02]  /*2d60*/  ISETP.NE.OR P1, PT, R49, 0x3, P2 ;  /* 0x000000033100780c */ /* 0x000fe40001725670 */
[----:B------:R-:W-:Y:S02]  /*2d70*/  LOP3.LUT R22, R22, 0x1, RZ, 0xc0, !PT ;  /* 0x0000000116167812 */ /* 0x000fe400078ec0ff */
[----:B------:R-:W-:-:S05]  /*2d80*/  LOP3.LUT R45, R45, 0xff, RZ, 0xc0, !PT ;  /* 0x000000ff2d2d7812 */ /* 0x000fca00078ec0ff */
[----:B------:R-:W-:Y:S02]  /*2d90*/  IMAD.IADD R49, R45, 0x1, R22 ;  /* 0x000000012d317824 */ /* 0x000fe400078e0216 */
[----:B------:R-:W-:-:S03]  /*2da0*/  @!P5 IMAD.MOV.U32 R48, RZ, RZ, R47 ;  /* 0x000000ffff30d224 */ /* 0x000fc600078e002f */
[----:B------:R-:W-:Y:S02]  /*2db0*/  @P3 LOP3.LUT R45, R49, 0xfe, RZ, 0xc0, !PT ;  /* 0x000000fe312d3812 */ /* 0x000fe400078ec0ff */
[----:B------:R-:W-:Y:S02]  /*2dc0*/  @!P1 LOP3.LUT R40, R40, 0x80000000, RZ, 0xfc, !PT ;  /* 0x8000000028289812 */ /* 0x000fe400078efcff */
[----:B------:R-:W-:Y:S02]  /*2dd0*/  @P3 ISETP.NE.AND P1, PT, R45, 0x2, PT ;  /* 0x000000022d00380c */ /* 0x000fe40003f25270 */
[----:B------:R-:W-:-:S04]  /*2de0*/  @P3 LOP3.LUT R45, R48, 0x4, RZ, 0xfc, !PT ;  /* 0x00000004302d3812 */ /* 0x000fc800078efcff */
[----:B------:R-:W-:Y:S02]  /*2df0*/  @P3 SEL R45, R45, R48, !P1 ;  /* 0x000000302d2d3207 */ /* 0x000fe40004800000 */
[----:B------:R-:W-:Y:S02]  /*2e00*/  ISETP.NE.OR P1, PT, R49, 0x3, P3 ;  /* 0x000000033100780c */ /* 0x000fe40001f25670 */
[----:B------:R-:W-:-:S04]  /*2e10*/  IADD3 R21, PT, PT, R23, R24, R21 ;  /* 0x0000001817157210 */ /* 0x000fc80007ffe015 */
[----:B------:R-:W-:-:S04]  /*2e20*/  IADD3 R21, PT, PT, R38, R21, R36 ;  /* 0x0000001526157210 */ /* 0x000fc80007ffe024 */
[----:B------:R-:W-:Y:S02]  /*2e30*/  IADD3 R47, PT, PT, R22, R21, R29 ;  /* 0x00000015162f7210 */ /* 0x000fe40007ffe01d */
[----:B------:R-:W-:Y:S02]  /*2e40*/  SHF.R.U32.HI R21, RZ, 0xc, R3 ;  /* 0x0000000cff157819 */ /* 0x000fe40000011603 */
[----:B------:R-:W-:Y:S02]  /*2e50*/  @!P1 LOP3.LUT R48, R48, 0x4, RZ, 0xfc, !PT ;  /* 0x0000000430309812 */ /* 0x000fe400078efcff */
[----:B------:R-:W-:Y:S02]  /*2e60*/  ISETP.NE.AND P1, PT, R35, RZ, PT ;  /* 0x000000ff2300720c */ /* 0x000fe40003f25270 */
[----:B------:R-:W-:Y:S02]  /*2e70*/  LOP3.LUT R21, R21, 0x1, RZ, 0xc0, !PT ;  /* 0x0000000115157812 */ /* 0x000fe400078ec0ff */
[----:B------:R-:W-:Y:S01]  /*2e80*/  LOP3.LUT R52, R47, 0xff, RZ, 0xc0, !PT ;  /* 0x000000ff2f347812 */ /* 0x000fe200078ec0ff */
[----:B------:R-:W-:-:S04]  /*2e90*/  @!P2 IMAD.MOV.U32 R46, RZ, RZ, R40 ;  /* 0x000000ffff2ea224 */ /* 0x000fc800078e0028 */
[----:B------:R-:W-:Y:S02]  /*2ea0*/  IMAD.IADD R52, R52, 0x1, R21 ;  /* 0x0000000134347824 */ /* 0x000fe400078e0215 */
[----:B------:R-:W-:-:S03]  /*2eb0*/  @!P3 IMAD.MOV.U32 R45, RZ, RZ, R48 ;  /* 0x000000ffff2db224 */ /* 0x000fc600078e0030 */
[----:B------:R-:W-:-:S04]  /*2ec0*/  @P1 LOP3.LUT R40, R52, 0xfe, RZ, 0xc0, !PT ;  /* 0x000000fe34281812 */ /* 0x000fc800078ec0ff */
[----:B------:R-:W-:Y:S02]  /*2ed0*/  @P1 ISETP.NE.AND P2, PT, R40, 0x2, PT ;  /* 0x000000022800180c */ /* 0x000fe40003f45270 */
[----:B------:R-:W-:Y:S02]  /*2ee0*/  @P1 LOP3.LUT R40, R45, 0x8, RZ, 0xfc, !PT ;  /* 0x000000082d281812 */ /* 0x000fe400078efcff */
[----:B------:R-:W-:Y:S02]  /*2ef0*/  IADD3 R24, PT, PT, R26, R23, R24 ;  /* 0x000000171a187210 */ /* 0x000fe40007ffe018 */
[----:B------:R-:W-:Y:S02]  /*2f00*/  @P1 SEL R40, R40, R45, !P2 ;  /* 0x0000002d28281207 */ /* 0x000fe40005000000 */
[----:B------:R-:W-:Y:S02]  /*2f10*/  ISETP.NE.OR P2, PT, R52, 0x3, P1 ;  /* 0x000000033400780c */ /* 0x000fe40000f45670 */
[----:B------:R-:W-:-:S02]  /*2f20*/  IADD3 R24, PT, PT, R33, R24, R35 ;  /* 0x0000001821187210 */ /* 0x000fc40007ffe023 */
[----:B------:R-:W-:Y:S02]  /*2f30*/  SHF.R.U32.HI R48, RZ, 0xd, R3 ;  /* 0x0000000dff307819 */ /* 0x000fe40000011603 */
[----:B------:R-:W-:Y:S02]  /*2f40*/  IADD3 R47, PT, PT, R21, R24, R22 ;  /* 0x00000018152f7210 */ /* 0x000fe40007ffe016 */
[----:B------:R-:W-:Y:S02]  /*2f50*/  ISETP.NE.AND P4, PT, R38, RZ, PT ;  /* 0x000000ff2600720c */ /* 0x000fe40003f85270 */
[----:B------:R-:W-:Y:S02]  /*2f60*/  LOP3.LUT R24, R48, 0x1, RZ, 0xc0, !PT ;  /* 0x0000000130187812 */ /* 0x000fe400078ec0ff */
[----:B------:R-:W-:Y:S02]  /*2f70*/  LOP3.LUT R47, R47, 0xff, RZ, 0xc0, !PT ;  /* 0x000000ff2f2f7812 */ /* 0x000fe400078ec0ff */
[----:B------:R-:W-:-:S03]  /*2f80*/  @!P2 LOP3.LUT R45, R45, 0x8, RZ, 0xfc, !PT ;  /* 0x000000082d2da812 */ /* 0x000fc600078efcff */
[----:B------:R-:W-:Y:S02]  /*2f90*/  IMAD.IADD R48, R47, 0x1, R24 ;  /* 0x000000012f307824 */ /* 0x000fe400078e0218 */
[----:B------:R-:W-:-:S03]  /*2fa0*/  @!P1 IMAD.MOV.U32 R40, RZ, RZ, R45 ;  /* 0x000000ffff289224 */ /* 0x000fc600078e002d */
[----:B------:R-:W-:Y:S02]  /*2fb0*/  @P4 LOP3.LUT R45, R48, 0xfe, RZ, 0xc0, !PT ;  /* 0x000000fe302d4812 */ /* 0x000fe400078ec0ff */
[----:B------:R-:W-:Y:S02]  /*2fc0*/  @P4 LOP3.LUT R47, R40, 0x10, RZ, 0xfc, !PT ;  /* 0x00000010282f4812 */ /* 0x000fe400078efcff */
[----:B------:R-:W-:-:S04]  /*2fd0*/  @P4 ISETP.NE.AND P2, PT, R45, 0x2, PT ;  /* 0x000000022d00480c */ /* 0x000fc80003f45270 */
[----:B------:R-:W-:Y:S02]  /*2fe0*/  @P4 SEL R47, R47, R40, !P2 ;  /* 0x000000282f2f4207 */ /* 0x000fe40005000000 */
[----:B------:R-:W-:Y:S02]  /*2ff0*/  ISETP.NE.OR P2, PT, R48, 0x3, P4 ;  /* 0x000000033000780c */ /* 0x000fe40002745670 */
[----:B------:R-:W-:-:S04]  /*3000*/  IADD3 R23, PT, PT, R25, R26, R23 ;  /* 0x0000001a19177210 */ /* 0x000fc80007ffe017 */
[----:B------:R-:W-:Y:S02]  /*3010*/  IADD3 R23, PT, PT, R30, R23, R38 ;  /* 0x000000171e177210 */ /* 0x000fe40007ffe026 */
[----:B------:R-:W-:Y:S02]  /*3020*/  SHF.R.U32.HI R49, RZ, 0xe, R3 ;  /* 0x0000000eff317819 */ /* 0x000fe40000011603 */
[----:B------:R-:W-:-:S03]  /*3030*/  IADD3 R23, PT, PT, R24, R23, R21 ;  /* 0x0000001718177210 */ /* 0x000fc60007ffe015 */
[----:B------:R-:W-:Y:S02]  /*3040*/  @!P2 LOP3.LUT R40, R40, 0x10, RZ, 0xfc, !PT ;  /* 0x000000102828a812 */ /* 0x000fe400078efcff */
[----:B------:R-:W-:Y:S02]  /*3050*/  ISETP.NE.AND P2, PT, R33, RZ, PT ;  /* 0x000000ff2100720c */ /* 0x000fe40003f45270 */
[----:B------:R-:W-:Y:S01]  /*3060*/  LOP3.LUT R23, R23, 0xff, RZ, 0xc0, !PT ;  /* 0x000000ff17177812 */ /* 0x000fe200078ec0ff */
[----:B------:R-:W-:Y:S01]  /*3070*/  @!P4 IMAD.MOV.U32 R47, RZ, RZ, R40 ;  /* 0x000000ffff2fc224 */ /* 0x000fe200078e0028 */
[----:B------:R-:W-:-:S05]  /*3080*/  LOP3.LUT R40, R49, 0x1, RZ, 0xc0, !PT ;  /* 0x0000000131287812 */ /* 0x000fca00078ec0ff */
[----:B------:R-:W-:Y:S01]  /*3090*/  IMAD.IADD R23, R23, 0x1, R40 ;  /* 0x0000000117177824 */ /* 0x000fe200078e0228 */
[----:B------:R-:W-:-:S04]  /*30a0*/  P2R R50, PR, RZ, 0x1 ;  /* 0x00000001ff327803 */ /* 0x000fc80000000000 */
[----:B------:R-:W-:Y:S02]  /*30b0*/  @P2 LOP3.LUT R45, R23, 0xfe, RZ, 0xc0, !PT ;  /* 0x000000fe172d2812 */ /* 0x000fe400078ec0ff */
[----:B------:R-:W-:Y:S02]  /*30c0*/  @P2 LOP3.LUT R48, R47, 0x20, RZ, 0xfc, !PT ;  /* 0x000000202f302812 */ /* 0x000fe400078efcff */
[----:B------:R-:W-:-:S04]  /*30d0*/  @P2 ISETP.NE.AND P0, PT, R45, 0x2, PT ;  /* 0x000000022d00280c */ /* 0x000fc80003f05270 */
[----:B------:R-:W-:Y:S02]  /*30e0*/  @P2 SEL R48, R48, R47, !P0 ;  /* 0x0000002f30302207 */ /* 0x000fe40004000000 */
[----:B------:R-:W-:-:S13]  /*30f0*/  ISETP.NE.OR P0, PT, R23, 0x3, P2 ;  /* 0x000000031700780c */ /* 0x000fda0001705670 */
[----:B------:R-:W-:Y:S02]  /*3100*/  @!P0 LOP3.LUT R47, R47, 0x20, RZ, 0xfc, !PT ;  /* 0x000000202f2f8812 */ /* 0x000fe400078efcff */
[----:B------:R-:W-:Y:S02]  /*3110*/  ISETP.NE.AND P0, PT, R50, RZ, PT ;  /* 0x000000ff3200720c */ /* 0x000fe40003f05270 */
[----:B------:R-:W-:Y:S02]  /*3120*/  LOP3.LUT R44, R44, 0x1, RZ, 0xc0, !PT ;  /* 0x000000012c2c7812 */ /* 0x000fe400078ec0ff */
[----:B------:R-:W-:Y:S01]  /*3130*/  IADD3 R26, PT, PT, R43, R25, R26 ;  /* 0x000000192b1a7210 */ /* 0x000fe20007ffe01a */
[----:B------:R-:W-:Y:S02]  /*3140*/  IMAD.MOV.U32 R45, RZ, RZ, RZ ;  /* 0x000000ffff2d7224 */ /* 0x000fe400078e00ff */
[----:B------:R-:W-:Y:S01]  /*3150*/  @!P2 IMAD.MOV.U32 R48, RZ, RZ, R47 ;  /* 0x000000ffff30a224 */ /* 0x000fe200078e002f */
[----:B------:R-:W-:-:S05]  /*3160*/  LOP3.LUT R47, R49, 0x1, RZ, 0xc0, !PT ;  /* 0x00000001312f7812 */ /* 0x000fca00078ec0ff */
[--C-:B------:R-:W-:Y:S02]  /*3170*/  @!P0 SHF.R.U32.HI R23, RZ, 0x8, R5.reuse ;  /* 0x00000008ff178819 */ /* 0x100fe40000011605 */
[--C-:B------:R-:W-:Y:S02]  /*3180*/  @!P0 SHF.R.U32.HI R51, RZ, 0x10, R5.reuse ;  /* 0x00000010ff338819 */ /* 0x100fe40000011605 */
[----:B------:R-:W-:Y:S01]  /*3190*/  @!P0 LOP3.LUT R45, R23, 0x1, RZ, 0xc0, !PT ;  /* 0x00000001172d8812 */ /* 0x000fe200078ec0ff */
[----:B------:R-:W-:Y:S01]  /*31a0*/  IMAD.MOV.U32 R23, RZ, RZ, RZ ;  /* 0x000000ffff177224 */ /* 0x000fe200078e00ff */
[----:B------:R-:W-:Y:S02]  /*31b0*/  @!P0 SHF.R.U32.HI R50, RZ, 0x18, R5 ;  /* 0x00000018ff328819 */ /* 0x000fe40000011605 */
[----:B------:R-:W-:Y:S02]  /*31c0*/  IADD3 R26, PT, PT, R44, R26, R33 ;  /* 0x0000001a2c1a7210 */ /* 0x000fe40007ffe021 */
[----:B------:R-:W-:Y:S01]  /*31d0*/  @!P0 LOP3.LUT R23, R51, 0x1, RZ, 0xc0, !PT ;  /* 0x0000000133178812 */ /* 0x000fe200078ec0ff */
[----:B------:R-:W-:Y:S01]  /*31e0*/  @P6 IMAD.MOV.U32 R51, RZ, RZ, R46 ;  /* 0x000000ffff336224 */ /* 0x000fe200078e002e */
[----:B------:R-:W-:Y:S01]  /*31f0*/  IADD3 R26, PT, PT, R47, R26, R24 ;  /* 0x0000001a2f1a7210 */ /* 0x000fe20007ffe018 */
[----:B------:R-:W-:Y:S01]  /*3200*/  IMAD.MOV.U32 R5, RZ, RZ, RZ ;  /* 0x000000ffff057224 */ /* 0x000fe200078e00ff */
[----:B------:R-:W-:Y:S01]  /*3210*/  @!P0 LOP3.LUT R5, R50, 0x1, RZ, 0xc0, !PT ;  /* 0x0000000132058812 */ /* 0x000fe200078ec0ff */
[----:B------:R-:W-:Y:S01]  /*3220*/  @!P6 IMAD.MOV.U32 R51, RZ, RZ, R46 ;  /* 0x000000ffff33e224 */ /* 0x000fe200078e002e */
[----:B------:R-:W-:-:S02]  /*3230*/  SHF.R.U32.HI R46, RZ, 0xf, R3 ;  /* 0x0000000fff2e7819 */ /* 0x000fc40000011603 */
[----:B------:R-:W-:Y:S02]  /*3240*/  ISETP.NE.AND P0, PT, R30, RZ, PT ;  /* 0x000000ff1e00720c */ /* 0x000fe40003f05270 */
[----:B------:R-:W-:Y:S02]  /*3250*/  LOP3.LUT R26, R26, 0xff, RZ, 0xc0, !PT ;  /* 0x000000ff1a1a7812 */ /* 0x000fe400078ec0ff */
[----:B------:R-:W-:-:S05]  /*3260*/  LOP3.LUT R49, R46, 0x1, RZ, 0xc0, !PT ;  /* 0x000000012e317812 */ /* 0x000fca00078ec0ff */
[----:B------:R-:W-:Y:S02]  /*3270*/  IMAD.IADD R50, R26, 0x1, R49 ;  /* 0x000000011a327824 */ /* 0x000fe400078e0231 */
[--C-:B------:R-:W-:Y:S02]  /*3280*/  @P5 IMAD.MOV.U32 R26, RZ, RZ, R51.reuse ;  /* 0x000000ffff1a5224 */ /* 0x100fe400078e0033 */
[----:B------:R-:W-:Y:S01]  /*3290*/  @!P5 IMAD.MOV.U32 R26, RZ, RZ, R51 ;  /* 0x000000ffff1ad224 */ /* 0x000fe200078e0033 */
[----:B------:R-:W-:-:S04]  /*32a0*/  @P0 LOP3.LUT R51, R50, 0xfe, RZ, 0xc0, !PT ;  /* 0x000000fe32330812 */ /* 0x000fc800078ec0ff */
[----:B------:R-:W-:Y:S02]  /*32b0*/  @P0 ISETP.NE.AND P5, PT, R51, 0x2, PT ;  /* 0x000000023300080c */ /* 0x000fe40003fa5270 */
[----:B------:R-:W-:-:S04]  /*32c0*/  @P0 LOP3.LUT R51, R48, 0x40, RZ, 0xfc, !PT ;  /* 0x0000004030330812 */ /* 0x000fc800078efcff */
[----:B------:R-:W-:Y:S02]  /*32d0*/  @P0 SEL R51, R51, R48, !P5 ;  /* 0x0000003033330207 */ /* 0x000fe40006800000 */
[----:B------:R-:W-:Y:S01]  /*32e0*/  ISETP.NE.OR P5, PT, R50, 0x3, P0 ;  /* 0x000000033200780c */ /* 0x000fe200007a5670 */
[----:B------:R-:W-:-:S05]  /*32f0*/  IMAD.IADD R25, R43, 0x1, R25 ;  /* 0x000000012b197824 */ /* 0x000fca00078e0219 */
[----:B------:R-:W-:-:S07]  /*3300*/  IADD3 R25, PT, PT, R30, R37, R25 ;  /* 0x000000251e197210 */ /* 0x000fce0007ffe019 */
[----:B------:R-:W-:Y:S02]  /*3310*/  @!P5 LOP3.LUT R48, R48, 0x40, RZ, 0xfc, !PT ;  /* 0x000000403030d812 */ /* 0x000fe400078efcff */
[----:B------:R-:W-:Y:S02]  /*3320*/  ISETP.NE.AND P5, PT, R44, RZ, PT ;  /* 0x000000ff2c00720c */ /* 0x000fe40003fa5270 */
[----:B------:R-:W-:Y:S01]  /*3330*/  IADD3 R50, PT, PT, R40, R25, R27 ;  /* 0x0000001928327210 */ /* 0x000fe20007ffe01b */
[----:B------:R-:W-:-:S03]  /*3340*/  @!P0 IMAD.MOV.U32 R51, RZ, RZ, R48 ;  /* 0x000000ffff338224 */ /* 0x000fc600078e0030 */
[----:B------:R-:W-:-:S07]  /*3350*/  IADD3 R50, PT, PT, R45, R50, R49 ;  /* 0x000000322d327210 */ /* 0x000fce0007ffe031 */
[----:B------:R-:W-:Y:S02]  /*3360*/  @P5 LOP3.LUT R25, R50, 0xfffffffe, RZ, 0xc0, !PT ;  /* 0xfffffffe32195812 */ /* 0x000fe400078ec0ff */
[----:B------:R-:W-:Y:S02]  /*3370*/  @P5 LOP3.LUT R48, R51, 0x80, RZ, 0xfc, !PT ;  /* 0x0000008033305812 */ /* 0x000fe400078efcff */
[----:B------:R-:W-:Y:S02]  /*3380*/  @P5 ISETP.NE.AND P6, PT, R25, 0x2, PT ;  /* 0x000000021900580c */ /* 0x000fe40003fc5270 */
[----:B------:R-:W-:Y:S02]  /*3390*/  IADD3 R20, PT, PT, R39, R20, R41 ;  /* 0x0000001427147210 */ /* 0x000fe40007ffe029 */
[----:B------:R-:W-:Y:S02]  /*33a0*/  @P5 SEL R43, R48, R51, !P6 ;  /* 0x00000033302b5207 */ /* 0x000fe40007000000 */
[----:B------:R-:W-:-:S02]  /*33b0*/  ISETP.NE.OR P6, PT, R50, 0x3, P5 ;  /* 0x000000033200780c */ /* 0x000fc40002fc5670 */
[----:B------:R-:W-:Y:S02]  /*33c0*/  SHF.R.U32.HI R48, RZ, 0x10, R3 ;  /* 0x00000010ff307819 */ /* 0x000fe40000011603 */
[----:B------:R-:W-:Y:S02]  /*33d0*/  IADD3 R20, PT, PT, R34, R20, R19 ;  /* 0x0000001422147210 */ /* 0x000fe40007ffe013 */
[----:B------:R-:W-:Y:S02]  /*33e0*/  LOP3.LUT R25, R48, 0x1, RZ, 0xc0, !PT ;  /* 0x0000000130197812 */ /* 0x000fe400078ec0ff */
[----:B------:R-:W-:Y:S02]  /*33f0*/  SHF.R.U32.HI R41, RZ, 0x11, R3 ;  /* 0x00000011ff297819 */ /* 0x000fe40000011603 */
[----:B------:R-:W-:Y:S02]  /*3400*/  ISETP.NE.AND P3, PT, R31, RZ, PT ;  /* 0x000000ff1f00720c */ /* 0x000fe40003f65270 */
[----:B------:R-:W-:-:S02]  /*3410*/  IADD3 R20, PT, PT, R25, R20, R8 ;  /* 0x0000001419147210 */ /* 0x000fc40007ffe008 */
[----:B------:R-:W-:Y:S02]  /*3420*/  LOP3.LUT R37, R41, 0x1, RZ, 0xc0, !PT ;  /* 0x0000000129257812 */ /* 0x000fe400078ec0ff */
[----:B------:R-:W-:-:S03]  /*3430*/  @!P6 LOP3.LUT R51, R51, 0x80, RZ, 0xfc, !PT ;  /* 0x000000803333e812 */ /* 0x000fc600078efcff */
[----:B------:R-:W-:Y:S02]  /*3440*/  IMAD.IADD R20, R20, 0x1, R37 ;  /* 0x0000000114147824 */ /* 0x000fe400078e0225 */
[--C-:B------:R-:W-:Y:S02]  /*3450*/  @P1 IMAD.MOV.U32 R50, RZ, RZ, R26.reuse ;  /* 0x000000ffff321224 */ /* 0x100fe400078e001a */
[----:B------:R-:W-:Y:S01]  /*3460*/  @!P1 IMAD.MOV.U32 R50, RZ, RZ, R26 ;  /* 0x000000ffff329224 */ /* 0x000fe200078e001a */
[----:B------:R-:W-:Y:S01]  /*3470*/  @P3 LOP3.LUT R26, R20, 0xfffffffe, RZ, 0xc0, !PT ;  /* 0xfffffffe141a3812 */ /* 0x000fe200078ec0ff */
[----:B------:R-:W-:-:S03]  /*3480*/  @!P5 IMAD.MOV.U32 R43, RZ, RZ, R51 ;  /* 0x000000ffff2bd224 */ /* 0x000fc600078e0033 */
[----:B------:R-:W-:Y:S02]  /*3490*/  @P3 ISETP.NE.AND P1, PT, R26, 0x2, PT ;  /* 0x000000021a00380c */ /* 0x000fe40003f25270 */
[----:B------:R-:W-:-:S04]  /*34a0*/  @P3 LOP3.LUT R26, R43, 0x100, RZ, 0xfc, !PT ;  /* 0x000001002b1a3812 */ /* 0x000fc800078efcff */
[----:B------:R-:W-:Y:S02]  /*34b0*/  @P3 SEL R26, R26, R43, !P1 ;  /* 0x0000002b1a1a3207 */ /* 0x000fe40004800000 */
[----:B------:R-:W-:Y:S02]  /*34c0*/  ISETP.NE.OR P1, PT, R20, 0x3, P3 ;  /* 0x000000031400780c */ /* 0x000fe40001f25670 */
[----:B------:R-:W-:Y:S02]  /*34d0*/  IADD3 R4, PT, PT, R36, R39, R4 ;  /* 0x0000002724047210 */ /* 0x000fe40007ffe004 */
[----:B------:R-:W-:Y:S02]  /*34e0*/  LOP3.LUT R20, R48, 0x1, RZ, 0xc0, !PT ;  /* 0x0000000130147812 */ /* 0x000fe400078ec0ff */
[----:B------:R-:W-:Y:S02]  /*34f0*/  LOP3.LUT R41, R41, 0x1, RZ, 0xc0, !PT ;  /* 0x0000000129297812 */ /* 0x000fe400078ec0ff */
[----:B------:R-:W-:-:S04]  /*3500*/  IADD3 R4, PT, PT, R29, R4, R31 ;  /* 0x000000041d047210 */ /* 0x000fc80007ffe01f */
[----:B------:R-:W-:Y:S02]  /*3510*/  IADD3 R48, PT, PT, R41, R4, R20 ;  /* 0x0000000429307210 */ /* 0x000fe40007ffe014 */
[----:B------:R-:W-:Y:S02]  /*3520*/  @!P1 LOP3.LUT R43, R43, 0x100, RZ, 0xfc, !PT ;  /* 0x000001002b2b9812 */ /* 0x000fe400078efcff */
[----:B------:R-:W-:Y:S02]  /*3530*/  SHF.R.U32.HI R4, RZ, 0x12, R3 ;  /* 0x00000012ff047819 */ /* 0x000fe40000011603 */
        /* <DEDUP_REMOVED lines=50> */
[----:B------:R-:W-:-:S03]  /*3860*/  @P5 IMAD.MOV.U32 R48, RZ, RZ, R50 ;  /* 0x000000ffff305224 */ /* 0x000fc600078e0032 */
[----:B------:R-:W-:Y:S01]  /*3870*/  @P0 LOP3.LUT R49, R36, 0xfe, RZ, 0xc0, !PT ;  /* 0x000000fe24310812 */ /* 0x000fe200078ec0ff */
[----:B------:R-:W-:Y:S01]  /*3880*/  @!P5 IMAD.MOV.U32 R48, RZ, RZ, R50 ;  /* 0x000000ffff30d224 */ /* 0x000fe200078e0032 */
        /* <DEDUP_REMOVED lines=19> */
[----:B------:R-:W-:Y:S02]  /*39c0*/  LOP3.LUT R38, R46, 0x1, RZ, 0xc0, !PT ;  /* 0x000000012e267812 */ /* 0x000fe400078ec0ff */
[----:B------:R-:W-:-:S04]  /*39d0*/  IADD3 R33, PT, PT, R44, R30, R33 ;  /* 0x0000001e2c217210 */ /* 0x000fc80007ffe021 */
[----:B------:R-:W-:Y:S01]  /*39e0*/  IADD3 R33, PT, PT, R38, R33, R24 ;  /* 0x0000002126217210 */ /* 0x000fe20007ffe018 */
[----:B------:R-:W-:-:S04]  /*39f0*/  @P3 IMAD.MOV.U32 R49, RZ, RZ, R48 ;  /* 0x000000ffff313224 */ /* 0x000fc800078e0030 */
[----:B------:R-:W-:Y:S02]  /*3a00*/  @!P6 LOP3.LUT R50, R50, 0x2000, RZ, 0xfc, !PT ;  /* 0x000020003232e812 */ /* 0x000fe400078efcff */
[----:B------:R-:W-:Y:S01]  /*3a10*/  ISETP.NE.AND P6, PT, R42, RZ, PT ;  /* 0x000000ff2a00720c */ /* 0x000fe20003fc5270 */
[----:B------:R-:W-:Y:S01]  /*3a20*/  @!P3 IMAD.MOV.U32 R49, RZ, RZ, R48 ;  /* 0x000000ffff31b224 */ /* 0x000fe200078e0030 */
[----:B------:R-:W-:Y:S02]  /*3a30*/  IADD3 R42, PT, PT, R36, R33, R35 ;  /* 0x00000021242a7210 */ /* 0x000fe40007ffe023 */
[----:B------:R-:W-:Y:S02]  /*3a40*/  SHF.R.U32.HI R33, RZ, 0x17, R3 ;  /* 0x00000017ff217819 */ /* 0x000fe40000011603 */
[----:B------:R-:W-:Y:S02]  /*3a50*/  ISETP.NE.AND P3, PT, R47, RZ, PT ;  /* 0x000000ff2f00720c */ /* 0x000fe40003f65270 */
[----:B------:R-:W-:-:S02]  /*3a60*/  LOP3.LUT R42, R42, 0xff, RZ, 0xc0, !PT ;  /* 0x000000ff2a2a7812 */ /* 0x000fc400078ec0ff */
[----:B------:R-:W-:Y:S01]  /*3a70*/  LOP3.LUT R46, R33, 0x1, RZ, 0xc0, !PT ;  /* 0x00000001212e7812 */ /* 0x000fe200078ec0ff */
[----:B------:R-:W-:Y:S02]  /*3a80*/  @!P5 IMAD.MOV.U32 R43, RZ, RZ, R50 ;  /* 0x000000ffff2bd224 */ /* 0x000fe400078e0032 */
[----:B------:R-:W-:Y:S01]  /*3a90*/  IMAD.IADD R30, R30, 0x1, R44 ;  /* 0x000000011e1e7824 */ /* 0x000fe200078e022c */
[----:B------:R-:W-:Y:S01]  /*3aa0*/  IADD3 R19, PT, PT, R34, R19, R32 ;  /* 0x0000001322137210 */ /* 0x000fe20007ffe020 */
[----:B------:R-:W-:Y:S01]  /*3ab0*/  IMAD.IADD R48, R42, 0x1, R46 ;  /* 0x000000012a307824 */ /* 0x000fe200078e022e */
[----:B------:R-:W-:Y:S01]  /*3ac0*/  IADD3 R31, PT, PT, R29, R28, R31 ;  /* 0x0000001c1d1f7210 */ /* 0x000fe20007ffe01f */
[----:B------:R0:W2:Y:S03]  /*3ad0*/  @!P6 LDG.E R6, desc[UR6][R6.64+0x8] ;  /* 0x000008060606e981 */ /* 0x0000a6000c1e1900 */
[----:B------:R-:W-:-:S04]  /*3ae0*/  @P3 LOP3.LUT R42, R48, 0xfe, RZ, 0xc0, !PT ;  /* 0x000000fe302a3812 */ /* 0x000fc800078ec0ff */
[----:B------:R-:W-:Y:S02]  /*3af0*/  @P3 ISETP.NE.AND P1, PT, R42, 0x2, PT ;  /* 0x000000022a00380c */ /* 0x000fe40003f25270 */
[----:B------:R-:W-:-:S04]  /*3b00*/  @P3 LOP3.LUT R42, R43, 0x4000, RZ, 0xfc, !PT ;  /* 0x000040002b2a3812 */ /* 0x000fc800078efcff */
[----:B------:R-:W-:Y:S02]  /*3b10*/  @P3 SEL R42, R42, R43, !P1 ;  /* 0x0000002b2a2a3207 */ /* 0x000fe40004800000 */
[----:B------:R-:W-:Y:S02]  /*3b20*/  ISETP.NE.OR P1, PT, R48, 0x3, P3 ;  /* 0x000000033000780c */ /* 0x000fe40001f25670 */
[----:B------:R-:W-:-:S04]  /*3b30*/  IADD3 R30, PT, PT, R40, R27, R30 ;  /* 0x0000001b281e7210 */ /* 0x000fc80007ffe01e */
[----:B------:R-:W-:-:S07]  /*3b40*/  IADD3 R30, PT, PT, R36, R30, R45 ;  /* 0x0000001e241e7210 */ /* 0x000fce0007ffe02d */
[----:B------:R-:W-:Y:S02]  /*3b50*/  @!P1 LOP3.LUT R43, R43, 0x4000, RZ, 0xfc, !PT ;  /* 0x000040002b2b9812 */ /* 0x000fe400078efcff */
[----:B------:R-:W-:Y:S02]  /*3b60*/  ISETP.NE.AND P1, PT, R38, RZ, PT ;  /* 0x000000ff2600720c */ /* 0x000fe40003f25270 */
[----:B------:R-:W-:Y:S01]  /*3b70*/  IADD3 R30, PT, PT, R23, R30, R46 ;  /* 0x0000001e171e7210 */ /* 0x000fe20007ffe02e */
[----:B------:R-:W-:Y:S02]  /*3b80*/  @!P3 IMAD.MOV.U32 R42, RZ, RZ, R43 ;  /* 0x000000ffff2ab224 */ /* 0x000fe400078e002b */
[--C-:B------:R-:W-:Y:S02]  /*3b90*/  @P4 IMAD.MOV.U32 R44, RZ, RZ, R49.reuse ;  /* 0x000000ffff2c4224 */ /* 0x100fe400078e0031 */
[----:B------:R-:W-:-:S06]  /*3ba0*/  @!P4 IMAD.MOV.U32 R44, RZ, RZ, R49 ;  /* 0x000000ffff2cc224 */ /* 0x000fcc00078e0031 */
[----:B------:R-:W-:-:S04]  /*3bb0*/  @P1 LOP3.LUT R27, R30, 0xfffffffe, RZ, 0xc0, !PT ;  /* 0xfffffffe1e1b1812 */ /* 0x000fc800078ec0ff */
[----:B------:R-:W-:Y:S02]  /*3bc0*/  @P1 ISETP.NE.AND P4, PT, R27, 0x2, PT ;  /* 0x000000021b00180c */ /* 0x000fe40003f85270 */
[----:B------:R-:W-:-:S04]  /*3bd0*/  @P1 LOP3.LUT R27, R42, 0x8000, RZ, 0xfc, !PT ;  /* 0x000080002a1b1812 */ /* 0x000fc800078efcff */
[----:B------:R-:W-:Y:S02]  /*3be0*/  @P1 SEL R40, R27, R42, !P4 ;  /* 0x0000002a1b281207 */ /* 0x000fe40006000000 */
[----:B------:R-:W-:Y:S02]  /*3bf0*/  ISETP.NE.OR P4, PT, R30, 0x3, P1 ;  /* 0x000000031e00780c */ /* 0x000fe40000f85670 */
[--C-:B------:R-:W-:Y:S02]  /*3c00*/  SHF.R.U32.HI R43, RZ, 0x18, R3.reuse ;  /* 0x00000018ff2b7819 */ /* 0x100fe40000011603 */
[----:B------:R-:W-:Y:S02]  /*3c10*/  IADD3 R19, PT, PT, R37, R19, R8 ;  /* 0x0000001325137210 */ /* 0x000fe40007ffe008 */
[----:B------:R-:W-:Y:S02]  /*3c20*/  LOP3.LUT R27, R43, 0x1, RZ, 0xc0, !PT ;  /* 0x000000012b1b7812 */ /* 0x000fe400078ec0ff */
[----:B------:R-:W-:-:S02]  /*3c30*/  SHF.R.U32.HI R34, RZ, 0x19, R3 ;  /* 0x00000019ff227819 */ /* 0x000fc40000011603 */
[----:B------:R-:W-:-:S03]  /*3c40*/  IADD3 R30, PT, PT, R27, R19, R18 ;  /* 0x000000131b1e7210 */ /* 0x000fc60007ffe012 */
[----:B------:R-:W-:Y:S02]  /*3c50*/  @!P4 LOP3.LUT R42, R42, 0x8000, RZ, 0xfc, !PT ;  /* 0x000080002a2ac812 */ /* 0x000fe400078efcff */
[----:B------:R-:W-:Y:S02]  /*3c60*/  ISETP.NE.AND P4, PT, R20, RZ, PT ;  /* 0x000000ff1400720c */ /* 0x000fe40003f85270 */
[----:B------:R-:W-:-:S05]  /*3c70*/  LOP3.LUT R19, R34, 0x1, RZ, 0xc0, !PT ;  /* 0x0000000122137812 */ /* 0x000fca00078ec0ff */
[----:B------:R-:W-:Y:S02]  /*3c80*/  IMAD.IADD R30, R30, 0x1, R19 ;  /* 0x000000011e1e7824 */ /* 0x000fe400078e0213 */
[----:B------:R-:W-:-:S04]  /*3c90*/  @!P1 IMAD.MOV.U32 R40, RZ, RZ, R42 ;  /* 0x000000ffff289224 */ /* 0x000fc800078e002a */
[----:B------:R-:W-:-:S04]  /*3ca0*/  @P4 LOP3.LUT R27, R30, 0xfffffffe, RZ, 0xc0, !PT ;  /* 0xfffffffe1e1b4812 */ /* 0x000fc800078ec0ff */
[----:B------:R-:W-:Y:S02]  /*3cb0*/  @P4 ISETP.NE.AND P2, PT, R27, 0x2, PT ;  /* 0x000000021b00480c */ /* 0x000fe40003f45270 */
[----:B------:R-:W-:-:S04]  /*3cc0*/  @P4 LOP3.LUT R27, R40, 0x10000, RZ, 0xfc, !PT ;  /* 0x00010000281b4812 */ /* 0x000fc800078efcff */
[----:B------:R-:W-:Y:S02]  /*3cd0*/  @P4 SEL R32, R27, R40, !P2 ;  /* 0x000000281b204207 */ /* 0x000fe40005000000 */
[----:B------:R-:W-:Y:S02]  /*3ce0*/  ISETP.NE.OR P2, PT, R30, 0x3, P4 ;  /* 0x000000031e00780c */ /* 0x000fe40002745670 */
[----:B------:R-:W-:Y:S02]  /*3cf0*/  LOP3.LUT R30, R43, 0x1, RZ, 0xc0, !PT ;  /* 0x000000012b1e7812 */ /* 0x000fe400078ec0ff */
[----:B------:R-:W-:Y:S02]  /*3d00*/  LOP3.LUT R27, R34, 0x1, RZ, 0xc0, !PT ;  /* 0x00000001221b7812 */ /* 0x000fe400078ec0ff */
[----:B------:R-:W-:Y:S02]  /*3d10*/  IADD3 R31, PT, PT, R4, R31, R20 ;  /* 0x0000001f041f7210 */ /* 0x000fe40007ffe014 */
[----:B------:R-:W-:-:S02]  /*3d20*/  SHF.R.U32.HI R42, RZ, 0x1a, R3 ;  /* 0x0000001aff2a7819 */ /* 0x000fc40000011603 */
        /* <DEDUP_REMOVED lines=12> */
[----:B------:R-:W-:Y:S02]  /*3df0*/  IADD3 R28, PT, PT, R22, R29, R28 ;  /* 0x0000001d161c7210 */ /* 0x000fe40007ffe01c */
[----:B0-----:R-:W-:Y:S02]  /*3e00*/  LOP3.LUT R7, R42, 0x1, RZ, 0xc0, !PT ;  /* 0x000000012a077812 */ /* 0x001fe400078ec0ff */
[----:B------:R-:W-:Y:S02]  /*3e10*/  IADD3 R28, PT, PT, R39, R28, R41 ;  /* 0x0000001c271c7210 */ /* 0x000fe40007ffe029 */
[----:B------:R-:W-:-:S02]  /*3e20*/  SHF.R.U32.HI R40, RZ, 0x1b, R3 ;  /* 0x0000001bff287819 */ /* 0x000fc40000011603 */
[----:B------:R-:W-:-:S03]  /*3e30*/  IADD3 R28, PT, PT, R7, R28, R27 ;  /* 0x0000001c071c7210 */ /* 0x000fc60007ffe01b */
[----:B------:R-:W-:Y:S02]  /*3e40*/  @!P0 LOP3.LUT R32, R32, 0x20000, RZ, 0xfc, !PT ;  /* 0x0002000020208812 */ /* 0x000fe400078efcff */
[----:B------:R-:W-:Y:S02]  /*3e50*/  ISETP.NE.AND P0, PT, R4, RZ, PT ;  /* 0x000000ff0400720c */ /* 0x000fe40003f05270 */
[----:B------:R-:W-:Y:S02]  /*3e60*/  LOP3.LUT R31, R40, 0x1, RZ, 0xc0, !PT ;  /* 0x00000001281f7812 */ /* 0x000fe400078ec0ff */
[----:B------:R-:W-:-:S05]  /*3e70*/  LOP3.LUT R28, R28, 0xff, RZ, 0xc0, !PT ;  /* 0x000000ff1c1c7812 */ /* 0x000fca00078ec0ff */
[----:B------:R-:W-:Y:S02]  /*3e80*/  IMAD.IADD R28, R28, 0x1, R31 ;  /* 0x000000011c1c7824 */ /* 0x000fe400078e021f */
[----:B------:R-:W-:-:S03]  /*3e90*/  @!P2 IMAD.MOV.U32 R34, RZ, RZ, R32 ;  /* 0x000000ffff22a224 */ /* 0x000fc600078e0020 */
[----:B------:R-:W-:Y:S01]  /*3ea0*/  @P0 LOP3.LUT R31, R28, 0xfe, RZ, 0xc0, !PT ;  /* 0x000000fe1c1f0812 */ /* 0x000fe200078ec0ff */
[--C-:B------:R-:W-:Y:S02]  /*3eb0*/  @P5 IMAD.MOV.U32 R42, RZ, RZ, R44.reuse ;  /* 0x000000ffff2a5224 */ /* 0x100fe400078e002c */
[----:B------:R-:W-:Y:S01]  /*3ec0*/  @!P5 IMAD.MOV.U32 R42, RZ, RZ, R44 ;  /* 0x000000ffff2ad224 */ /* 0x000fe200078e002c */
[----:B------:R-:W-:Y:S02]  /*3ed0*/  @P0 ISETP.NE.AND P5, PT, R31, 0x2, PT ;  /* 0x000000021f00080c */ /* 0x000fe40003fa5270 */
[----:B------:R-:W-:-:S04]  /*3ee0*/  @P0 LOP3.LUT R31, R34, 0x40000, RZ, 0xfc, !PT ;  /* 0x00040000221f0812 */ /* 0x000fc800078efcff */
[----:B------:R-:W-:Y:S02]  /*3ef0*/  @P0 SEL R31, R31, R34, !P5 ;  /* 0x000000221f1f0207 */ /* 0x000fe40006800000 */
[----:B------:R-:W-:Y:S02]  /*3f00*/  ISETP.NE.OR P5, PT, R28, 0x3, P0 ;  /* 0x000000031c00780c */ /* 0x000fe400007a5670 */
[----:B------:R-:W-:Y:S02]  /*3f10*/  IADD3 R29, PT, PT, R21, R22, R29 ;  /* 0x00000016151d7210 */ /* 0x000fe40007ffe01d */
        /* <DEDUP_REMOVED lines=26> */
[----:B------:R-:W-:-:S04]  /*40c0*/  @P3 LOP3.LUT R29, R32, 0xfe, RZ, 0xc0, !PT ;  /* 0x000000fe201d3812 */ /* 0x000fc800078ec0ff */
        /* <DEDUP_REMOVED lines=10> */
[----:B------:R-:W-:Y:S02]  /*4170*/  LOP3.LUT R32, R40, 0x1, RZ, 0xc0, !PT ;  /* 0x0000000128207812 */ /* 0x000fe400078ec0ff */
[----:B------:R-:W-:Y:S01]  /*4180*/  LOP3.LUT R31, R31, 0xff, RZ, 0xc0, !PT ;  /* 0x000000ff1f1f7812 */ /* 0x000fe200078ec0ff */
[----:B------:R-:W-:Y:S01]  /*4190*/  @!P3 IMAD.MOV.U32 R29, RZ, RZ, R34 ;  /* 0x000000ffff1db224 */ /* 0x000fe200078e0022 */
[----:B------:R-:W-:Y:S02]  /*41a0*/  ISETP.NE.AND P1, PT, R35, RZ, PT ;  /* 0x000000ff2300720c */ /* 0x000fe40003f25270 */
[----:B------:R-:W-:Y:S02]  /*41b0*/  LOP3.LUT R33, R33, 0x1, RZ, 0xc0, !PT ;  /* 0x0000000121217812 */ /* 0x000fe400078ec0ff */
[----:B------:R-:W-:Y:S01]  /*41c0*/  IADD3 R34, PT, PT, R38, R47, R24 ;  /* 0x0000002f26227210 */ /* 0x000fe20007ffe018 */
[----:B------:R-:W-:Y:S01]  /*41d0*/  IMAD.IADD R31, R31, 0x1, R32 ;  /* 0x000000011f1f7824 */ /* 0x000fe200078e0220 */
[----:B------:R-:W-:-:S02]  /*41e0*/  LOP3.LUT R24, R40, 0x1, RZ, 0xc0, !PT ;  /* 0x0000000128187812 */ /* 0x000fc400078ec0ff */
[----:B------:R-:W-:Y:S02]  /*41f0*/  IADD3 R40, PT, PT, R33, R34, R35 ;  /* 0x0000002221287210 */ /* 0x000fe40007ffe023 */
[C---:B------:R-:W-:Y:S02]  /*4200*/  ISETP.NE.OR P4, PT, R31.reuse, 0x3, P1 ;  /* 0x000000031f00780c */ /* 0x040fe40000f85670 */
[----:B------:R-:W-:Y:S02]  /*4210*/  IADD3 R40, PT, PT, R24, R40, R21 ;  /* 0x0000002818287210 */ /* 0x000fe40007ffe015 */
[----:B------:R-:W-:Y:S02]  /*4220*/  @P1 LOP3.LUT R31, R31, 0xfe, RZ, 0xc0, !PT ;  /* 0x000000fe1f1f1812 */ /* 0x000fe400078ec0ff */
[----:B------:R-:W-:Y:S02]  /*4230*/  SHF.R.U32.HI R34, RZ, 0x1f, R3 ;  /* 0x0000001fff227819 */ /* 0x000fe40000011603 */
[----:B------:R-:W-:-:S02]  /*4240*/  LOP3.LUT R43, R40, 0xff, RZ, 0xc0, !PT ;  /* 0x000000ff282b7812 */ /* 0x000fc400078ec0ff */
[----:B------:R-:W-:Y:S02]  /*4250*/  ISETP.NE.AND P2, PT, R36, RZ, PT ;  /* 0x000000ff2400720c */ /* 0x000fe40003f45270 */
[----:B------:R-:W-:Y:S02]  /*4260*/  @P1 ISETP.NE.AND P0, PT, R31, 0x2, PT ;  /* 0x000000021f00180c */ /* 0x000fe40003f05270 */
[----:B------:R-:W-:Y:S01]  /*4270*/  @P1 LOP3.LUT R40, R29, 0x200000, RZ, 0xfc, !PT ;  /* 0x002000001d281812 */ /* 0x000fe200078efcff */
[----:B------:R-:W-:Y:S01]  /*4280*/  IMAD.IADD R43, R43, 0x1, R34 ;  /* 0x000000012b2b7824 */ /* 0x000fe200078e0222 */
[----:B------:R-:W-:Y:S01]  /*4290*/  IADD3 R8, PT, PT, R37, R8, R25 ;  /* 0x0000000825087210 */ /* 0x000fe20007ffe019 */
[----:B------:R-:W-:Y:S01]  /*42a0*/  IMAD.IADD R38, R47, 0x1, R38 ;  /* 0x000000012f267824 */ /* 0x000fe200078e0226 */
[----:B------:R-:W-:Y:S02]  /*42b0*/  @P1 SEL R25, R40, R29, !P0 ;  /* 0x0000001d28191207 */ /* 0x000fe40004000000 */
[----:B------:R-:W-:-:S02]  /*42c0*/  @!P4 LOP3.LUT R29, R29, 0x200000, RZ, 0xfc, !PT ;  /* 0x002000001d1dc812 */ /* 0x000fc400078efcff */
[C---:B------:R-:W-:Y:S02]  /*42d0*/  ISETP.NE.OR P0, PT, R43.reuse, 0x3, P2 ;  /* 0x000000032b00780c */ /* 0x040fe40001705670 */
[----:B------:R-:W-:Y:S01]  /*42e0*/  IADD3 R38, PT, PT, R36, R45, R38 ;  /* 0x0000002d24267210 */ /* 0x000fe20007ffe026 */
[----:B------:R-:W-:Y:S01]  /*42f0*/  @!P1 IMAD.MOV.U32 R25, RZ, RZ, R29 ;  /* 0x000000ffff199224 */ /* 0x000fe200078e001d */
[----:B------:R-:W-:Y:S01]  /*4300*/  @P2 LOP3.LUT R43, R43, 0xfe, RZ, 0xc0, !PT ;  /* 0x000000fe2b2b2812 */ /* 0x000fe200078ec0ff */
[--C-:B------:R-:W-:Y:S01]  /*4310*/  @P5 IMAD.MOV.U32 R31, RZ, RZ, R42.reuse ;  /* 0x000000ffff1f5224 */ /* 0x100fe200078e002a */
[----:B------:R-:W-:Y:S01]  /*4320*/  ISETP.NE.AND P4, PT, R33, RZ, PT ;  /* 0x000000ff2100720c */ /* 0x000fe20003f85270 */
[----:B------:R-:W-:Y:S01]  /*4330*/  @!P5 IMAD.MOV.U32 R31, RZ, RZ, R42 ;  /* 0x000000ffff1fd224 */ /* 0x000fe200078e002a */
[----:B------:R-:W-:Y:S02]  /*4340*/  IADD3 R38, PT, PT, R32, R38, R23 ;  /* 0x0000002620267210 */ /* 0x000fe40007ffe017 */
[----:B------:R-:W-:-:S02]  /*4350*/  @P2 ISETP.NE.AND P5, PT, R43, 0x2, PT ;  /* 0x000000022b00280c */ /* 0x000fc40003fa5270 */
[----:B------:R-:W-:Y:S02]  /*4360*/  @P2 LOP3.LUT R40, R25, 0x400000, RZ, 0xfc, !PT ;  /* 0x0040000019282812 */ /* 0x000fe400078efcff */
[----:B------:R-:W-:Y:S02]  /*4370*/  IADD3 R8, PT, PT, R19, R8, R18 ;  /* 0x0000000813087210 */ /* 0x000fe40007ffe012 */
[----:B------:R-:W-:Y:S02]  /*4380*/  IADD3 R38, PT, PT, R5, R38, R34 ;  /* 0x0000002605267210 */ /* 0x000fe40007ffe022 */
[----:B------:R-:W-:Y:S02]  /*4390*/  @P2 SEL R18, R40, R25, !P5 ;  /* 0x0000001928122207 */ /* 0x000fe40006800000 */
[----:B------:R-:W-:Y:S02]  /*43a0*/  @!P0 LOP3.LUT R25, R25, 0x400000, RZ, 0xfc, !PT ;  /* 0x0040000019198812 */ /* 0x000fe400078efcff */
[----:B------:R-:W-:-:S02]  /*43b0*/  ISETP.NE.OR P5, PT, R38, 0x3, P4 ;  /* 0x000000032600780c */ /* 0x000fc400027a5670 */
[----:B------:R-:W-:Y:S01]  /*43c0*/  IADD3 R14, PT, PT, R15, R8, R14 ;  /* 0x000000080f0e7210 */ /* 0x000fe20007ffe00e */
[----:B------:R-:W-:Y:S01]  /*43d0*/  @!P2 IMAD.MOV.U32 R18, RZ, RZ, R25 ;  /* 0x000000ffff12a224 */ /* 0x000fe200078e0019 */
[----:B------:R-:W-:Y:S01]  /*43e0*/  @P4 LOP3.LUT R8, R38, 0xfffffffe, RZ, 0xc0, !PT ;  /* 0xfffffffe26084812 */ /* 0x000fe200078ec0ff */
[--C-:B------:R-:W-:Y:S01]  /*43f0*/  @P3 IMAD.MOV.U32 R29, RZ, RZ, R31.reuse ;  /* 0x000000ffff1d3224 */ /* 0x100fe200078e001f */
[----:B------:R-:W-:Y:S01]  /*4400*/  ISETP.NE.AND P0, PT, R30, RZ, PT ;  /* 0x000000ff1e00720c */ /* 0x000fe20003f05270 */
[----:B------:R-:W-:Y:S01]  /*4410*/  @!P3 IMAD.MOV.U32 R29, RZ, RZ, R31 ;  /* 0x000000ffff1db224 */ /* 0x000fe200078e001f */
[----:B------:R-:W-:Y:S02]  /*4420*/  @P4 ISETP.NE.AND P3, PT, R8, 0x2, PT ;  /* 0x000000020800480c */ /* 0x000fe40003f65270 */
[----:B------:R-:W-:Y:S01]  /*4430*/  @P4 LOP3.LUT R19, R18, 0x800000, RZ, 0xfc, !PT ;  /* 0x0080000012134812 */ /* 0x000fe200078efcff */
[----:B------:R-:W-:Y:S01]  /*4440*/  IMAD.IADD R8, R14, 0x1, R17 ;  /* 0x000000010e087824 */ /* 0x000fe200078e0211 */
[----:B------:R-:W-:-:S02]  /*4450*/  IADD3 R20, PT, PT, R4, R41, R20 ;  /* 0x0000002904147210 */ /* 0x000fc40007ffe014 */
[----:B------:R-:W-:Y:S02]  /*4460*/  @P4 SEL R14, R19, R18, !P3 ;  /* 0x00000012130e4207 */ /* 0x000fe40005800000 */
[----:B------:R-:W-:Y:S02]  /*4470*/  IADD3 R20, PT, PT, R7, R20, R30 ;  /* 0x0000001407147210 */ /* 0x000fe40007ffe01e */
[----:B------:R-:W-:Y:S02]  /*4480*/  @!P5 LOP3.LUT R18, R18, 0x800000, RZ, 0xfc, !PT ;  /* 0x008000001212d812 */ /* 0x000fe400078efcff */
[----:B------:R-:W-:Y:S02]  /*4490*/  ISETP.NE.OR P5, PT, R8, 0x3, P0 ;  /* 0x000000030800780c */ /* 0x000fe400007a5670 */
[----:B------:R-:W-:Y:S01]  /*44a0*/  ISETP.NE.AND P3, PT, R27, RZ, PT ;  /* 0x000000ff1b00720c */ /* 0x000fe20003f65270 */
[----:B------:R-:W-:Y:S01]  /*44b0*/  @!P4 IMAD.MOV.U32 R14, RZ, RZ, R18 ;  /* 0x000000ffff0ec224 */ /* 0x000fe200078e0012 */
[----:B------:R-:W-:-:S02]  /*44c0*/  IADD3 R15, PT, PT, R17, R15, R20 ;  /* 0x0000000f110f7210 */ /* 0x000fc40007ffe014 */
[----:B------:R-:W-:Y:S01]  /*44d0*/  @P0 LOP3.LUT R8, R8, 0xfffffffe, RZ, 0xc0, !PT ;  /* 0xfffffffe08080812 */ /* 0x000fe200078ec0ff */
[--C-:B------:R-:W-:Y:S02]  /*44e0*/  @P1 IMAD.MOV.U32 R19, RZ, RZ, R29.reuse ;  /* 0x000000ffff131224 */ /* 0x100fe400078e001d */
[----:B------:R-:W-:Y:S01]  /*44f0*/  @!P1 IMAD.MOV.U32 R19, RZ, RZ, R29 ;  /* 0x000000ffff139224 */ /* 0x000fe200078e001d */
[----:B------:R-:W-:Y:S01]  /*4500*/  @P0 ISETP.NE.AND P1, PT, R8, 0x2, PT ;  /* 0x000000020800080c */ /* 0x000fe20003f25270 */
[----:B------:R-:W-:Y:S01]  /*4510*/  IMAD.IADD R18, R15, 0x1, R16 ;  /* 0x000000010f127824 */ /* 0x000fe200078e0210 */
[----:B------:R-:W-:Y:S02]  /*4520*/  @P0 LOP3.LUT R15, R14, 0x1000000, RZ, 0xfc, !PT ;  /* 0x010000000e0f0812 */ /* 0x000fe400078efcff */
[----:B------:R-:W-:Y:S02]  /*4530*/  IADD3 R41, PT, PT, R39, R4, R41 ;  /* 0x0000000427297210 */ /* 0x000fe40007ffe029 */
[----:B------:R-:W-:-:S02]  /*4540*/  @P0 SEL R8, R15, R14, !P1 ;  /* 0x0000000e0f080207 */ /* 0x000fc40004800000 */
[----:B------:R-:W-:Y:S02]  /*4550*/  @!P5 LOP3.LUT R14, R14, 0x1000000, RZ, 0xfc, !PT ;  /* 0x010000000e0ed812 */ /* 0x000fe400078efcff */
[C---:B------:R-:W-:Y:S02]  /*4560*/  @P3 LOP3.LUT R20, R18.reuse, 0x3fe, RZ, 0xc0, !PT ;  /* 0x000003fe12143812 */ /* 0x040fe400078ec0ff */
[----:B------:R-:W-:Y:S01]  /*4570*/  ISETP.NE.OR P1, PT, R18, 0x3, P3 ;  /* 0x000000031200780c */ /* 0x000fe20001f25670 */
[--C-:B------:R-:W-:Y:S01]  /*4580*/  @P2 IMAD.MOV.U32 R18, RZ, RZ, R19.reuse ;  /* 0x000000ffff122224 */ /* 0x100fe200078e0013 */
[----:B------:R-:W-:Y:S01]  /*4590*/  IADD3 R4, PT, PT, R26, R39, R4 ;  /* 0x000000271a047210 */ /* 0x000fe20007ffe004 */
[----:B------:R-:W-:Y:S01]  /*45a0*/  @!P2 IMAD.MOV.U32 R18, RZ, RZ, R19 ;  /* 0x000000ffff12a224 */ /* 0x000fe200078e0013 */
[----:B------:R-:W-:Y:S01]  /*45b0*/  IADD3 R41, PT, PT, R28, R41, R27 ;  /* 0x000000291c297210 */ /* 0x000fe20007ffe01b */
[----:B------:R-:W-:Y:S01]  /*45c0*/  @!P0 IMAD.MOV.U32 R8, RZ, RZ, R14 ;  /* 0x000000ffff088224 */ /* 0x000fe200078e000e */
[----:B------:R-:W-:-:S02]  /*45d0*/  ISETP.NE.AND P2, PT, R7, RZ, PT ;  /* 0x000000ff0700720c */ /* 0x000fc40003f45270 */
[----:B------:R-:W-:Y:S02]  /*45e0*/  IADD3 R7, PT, PT, R22, R4, R7 ;  /* 0x0000000416077210 */ /* 0x000fe40007ffe007 */
[----:B------:R-:W-:Y:S02]  /*45f0*/  IADD3 R4, PT, PT, R16, R17, R41 ;  /* 0x0000001110047210 */ /* 0x000fe40007ffe029 */
[----:B------:R-:W-:Y:S02]  /*4600*/  @P3 ISETP.NE.AND P5, PT, R20, 0x2, PT ;  /* 0x000000021400380c */ /* 0x000fe40003fa5270 */
[----:B------:R-:W-:Y:S01]  /*4610*/  @P3 LOP3.LUT R15, R8, 0x2000000, RZ, 0xfc, !PT ;  /* 0x02000000080f3812 */ /* 0x000fe200078efcff */
[----:B------:R-:W-:-:S03]  /*4620*/  IMAD.IADD R4, R4, 0x1, R13 ;  /* 0x0000000104047824 */ /* 0x000fc600078e020d */
[----:B------:R-:W-:Y:S02]  /*4630*/  @P3 SEL R14, R15, R8, !P5 ;  /* 0x000000080f0e3207 */ /* 0x000fe40006800000 */
[----:B------:R-:W-:Y:S02]  /*4640*/  @!P1 LOP3.LUT R8, R8, 0x2000000, RZ, 0xfc, !PT ;  /* 0x0200000008089812 */ /* 0x000fe400078efcff */
[C---:B------:R-:W-:Y:S02]  /*4650*/  ISETP.NE.OR P1, PT, R4.reuse, 0x3, P2 ;  /* 0x000000030400780c */ /* 0x040fe40001725670 */
[----:B------:R-:W-:Y:S01]  /*4660*/  @P2 LOP3.LUT R4, R4, 0x3fe, RZ, 0xc0, !PT ;  /* 0x000003fe04042812 */ /* 0x000fe200078ec0ff */
[----:B------:R-:W-:Y:S01]  /*4670*/  @!P3 IMAD.MOV.U32 R14, RZ, RZ, R8 ;  /* 0x000000ffff0eb224 */ /* 0x000fe200078e0008 */
[----:B------:R-:W-:Y:S01]  /*4680*/  ISETP.NE.AND P5, PT, R28, RZ, PT ;  /* 0x000000ff1c00720c */ /* 0x000fe20003fa5270 */
[--C-:B------:R-:W-:Y:S01]  /*4690*/  @P4 IMAD.MOV.U32 R17, RZ, RZ, R18.reuse ;  /* 0x000000ffff114224 */ /* 0x100fe200078e0012 */
[----:B------:R-:W-:Y:S01]  /*46a0*/  IADD3 R7, PT, PT, R13, R16, R7 ;  /* 0x000000100d077210 */ /* 0x000fe20007ffe007 */
[----:B------:R-:W-:Y:S01]  /*46b0*/  @!P4 IMAD.MOV.U32 R17, RZ, RZ, R18 ;  /* 0x000000ffff11c224 */ /* 0x000fe200078e0012 */
[----:B------:R-:W-:-:S02]  /*46c0*/  @P2 ISETP.NE.AND P4, PT, R4, 0x2, PT ;  /* 0x000000020400280c */ /* 0x000fc40003f85270 */
[C---:B------:R-:W-:Y:S01]  /*46d0*/  @P2 LOP3.LUT R15, R14.reuse, 0x4000000, RZ, 0xfc, !PT ;  /* 0x040000000e0f2812 */ /* 0x040fe200078efcff */
[----:B------:R-:W-:Y:S01]  /*46e0*/  IMAD.IADD R7, R7, 0x1, R12 ;  /* 0x0000000107077824 */ /* 0x000fe200078e020c */
[----:B------:R-:W-:Y:S02]  /*46f0*/  IADD3 R39, PT, PT, R35, R26, R39 ;  /* 0x0000001a23277210 */ /* 0x000fe40007ffe027 */
[----:B------:R-:W-:Y:S02]  /*4700*/  @P2 SEL R15, R15, R14, !P4 ;  /* 0x0000000e0f0f2207 */ /* 0x000fe40006000000 */
[----:B------:R-:W-:Y:S02]  /*4710*/  @!P1 LOP3.LUT R14, R14, 0x4000000, RZ, 0xfc, !PT ;  /* 0x040000000e0e9812 */ /* 0x000fe400078efcff */
[----:B------:R-:W-:Y:S02]  /*4720*/  ISETP.NE.OR P4, PT, R7, 0x3, P5 ;  /* 0x000000030700780c */ /* 0x000fe40002f85670 */
[----:B------:R-:W-:Y:S01]  /*4730*/  IADD3 R39, PT, PT, R21, R39, R28 ;  /* 0x0000002715277210 */ /* 0x000fe20007ffe01c */
[----:B------:R-:W-:Y:S01]  /*4740*/  @P0 IMAD.MOV.U32 R16, RZ, RZ, R17 ;  /* 0x000000ffff100224 */ /* 0x000fe200078e0011 */
[----:B------:R-:W-:Y:S01]  /*4750*/  @P5 LOP3.LUT R4, R7, 0x3fe, RZ, 0xc0, !PT ;  /* 0x000003fe07045812 */ /* 0x000fe200078ec0ff */
[----:B------:R-:W-:Y:S01]  /*4760*/  @!P2 IMAD.MOV.U32 R15, RZ, RZ, R14 ;  /* 0x000000ffff0fa224 */ /* 0x000fe200078e000e */
[----:B------:R-:W-:Y:S01]  /*4770*/  IADD3 R8, PT, PT, R12, R13, R39 ;  /* 0x0000000d0c087210 */ /* 0x000fe20007ffe027 */
[----:B------:R-:W-:Y:S01]  /*4780*/  @!P0 IMAD.MOV.U32 R16, RZ, RZ, R17 ;  /* 0x000000ffff108224 */ /* 0x000fe200078e0011 */
[----:B------:R-:W-:-:S02]  /*4790*/  ISETP.NE.AND P0, PT, R22, RZ, PT ;  /* 0x000000ff1600720c */ /* 0x000fc40003f05270 */
[----:B------:R-:W-:Y:S02]  /*47a0*/  @P5 ISETP.NE.AND P1, PT, R4, 0x2, PT ;  /* 0x000000020400580c */ /* 0x000fe40003f25270 */
[C---:B------:R-:W-:Y:S01]  /*47b0*/  @P5 LOP3.LUT R4, R15.reuse, 0x8000000, RZ, 0xfc, !PT ;  /* 0x080000000f045812 */ /* 0x040fe200078efcff */
[----:B------:R-:W-:Y:S01]  /*47c0*/  IMAD.IADD R8, R8, 0x1, R11 ;  /* 0x0000000108087824 */ /* 0x000fe200078e020b */
[----:B------:R-:W-:Y:S02]  /*47d0*/  IADD3 R7, PT, PT, R36, R35, R26 ;  /* 0x0000002324077210 */ /* 0x000fe40007ffe01a */
[----:B------:R-:W-:Y:S02]  /*47e0*/  @P5 SEL R4, R4, R15, !P1 ;  /* 0x0000000f04045207 */ /* 0x000fe40004800000 */
[----:B------:R-:W-:Y:S02]  /*47f0*/  @!P4 LOP3.LUT R15, R15, 0x8000000, RZ, 0xfc, !PT ;  /* 0x080000000f0fc812 */ /* 0x000fe400078efcff */
[----:B------:R-:W-:-:S02]  /*4800*/  ISETP.NE.OR P4, PT, R8, 0x3, P0 ;  /* 0x000000030800780c */ /* 0x000fc40000785670 */
[----:B------:R-:W-:Y:S01]  /*4810*/  IADD3 R7, PT, PT, R24, R7, R22 ;  /* 0x0000000718077210 */ /* 0x000fe20007ffe016 */
[----:B------:R-:W-:Y:S01]  /*4820*/  @!P5 IMAD.MOV.U32 R4, RZ, RZ, R15 ;  /* 0x000000ffff04d224 */ /* 0x000fe200078e000f */
[----:B------:R-:W-:Y:S01]  /*4830*/  ISETP.GT.U32.AND P3, PT, R2, -0x1, PT ;  /* 0xffffffff0200780c */ /* 0x000fe20003f64070 */
[--C-:B------:R-:W-:Y:S01]  /*4840*/  @P2 IMAD.MOV.U32 R14, RZ, RZ, R16.reuse ;  /* 0x000000ffff0e2224 */ /* 0x100fe200078e0010 */
[----:B------:R-:W-:Y:S01]  /*4850*/  @P0 LOP3.LUT R2, R8, 0x3fe, RZ, 0xc0, !PT ;  /* 0x000003fe08020812 */ /* 0x000fe200078ec0ff */
[----:B------:R-:W-:Y:S01]  /*4860*/  @!P2 IMAD.MOV.U32 R14, RZ, RZ, R16 ;  /* 0x000000ffff0ea224 */ /* 0x000fe200078e0010 */
[----:B------:R-:W-:Y:S02]  /*4870*/  IADD3 R7, PT, PT, R11, R12, R7 ;  /* 0x0000000c0b077210 */ /* 0x000fe40007ffe007 */
[----:B------:R-:W-:Y:S02]  /*4880*/  ISETP.NE.AND P2, PT, R21, RZ, PT ;  /* 0x000000ff1500720c */ /* 0x000fe40003f45270 */
[----:B------:R-:W-:-:S02]  /*4890*/  @P0 ISETP.NE.AND P1, PT, R2, 0x2, PT ;  /* 0x000000020200080c */ /* 0x000fc40003f25270 */
[----:B------:R-:W-:Y:S02]  /*48a0*/  IADD3 R2, PT, PT, R33, R36, R35 ;  /* 0x0000002421027210 */ /* 0x000fe40007ffe023 */
[C---:B------:R-:W-:Y:S02]  /*48b0*/  @P0 LOP3.LUT R13, R4.reuse, 0x10000000, RZ, 0xfc, !PT ;  /* 0x10000000040d0812 */ /* 0x040fe400078efcff */
[----:B------:R-:W-:Y:S01]  /*48c0*/  ISETP.GT.AND.EX P3, PT, R3, -0x1, PT, P3 ;  /* 0xffffffff0300780c */ /* 0x000fe20003f64330 */
[----:B------:R-:W-:Y:S01]  /*48d0*/  IMAD.IADD R3, R7, 0x1, R10 ;  /* 0x0000000107037824 */ /* 0x000fe200078e020a */
[----:B------:R-:W-:Y:S01]  /*48e0*/  @P0 SEL R8, R13, R4, !P1 ;  /* 0x000000040d080207 */ /* 0x000fe20004800000 */
[----:B------:R-:W-:Y:S01]  /*48f0*/  IMAD.IADD R2, R21, 0x1, R2 ;  /* 0x0000000115027824 */ /* 0x000fe200078e0202 */
[----:B------:R-:W-:Y:S02]  /*4900*/  @!P4 LOP3.LUT R4, R4, 0x10000000, RZ, 0xfc, !PT ;  /* 0x100000000404c812 */ /* 0x000fe400078efcff */
[----:B------:R-:W-:Y:S01]  /*4910*/  ISETP.NE.OR P4, PT, R3, 0x3, P2 ;  /* 0x000000030300780c */ /* 0x000fe20001785670 */
[----:B------:R-:W-:Y:S01]  /*4920*/  IMAD.IADD R33, R36, 0x1, R33 ;  /* 0x0000000124217824 */ /* 0x000fe200078e0221 */
[----:B------:R-:W-:Y:S01]  /*4930*/  IADD3 R11, PT, PT, R11, R2, R34 ;  /* 0x000000020b0b7210 */ /* 0x000fe20007ffe022 */
[----:B------:R-:W-:Y:S01]  /*4940*/  @!P0 IMAD.MOV.U32 R8, RZ, RZ, R4 ;  /* 0x000000ffff088224 */ /* 0x000fe200078e0004 */
[----:B------:R-:W-:Y:S01]  /*4950*/  @P2 LOP3.LUT R2, R3, 0x3fe, RZ, 0xc0, !PT ;  /* 0x000003fe03022812 */ /* 0x000fe200078ec0ff */
[--C-:B------:R-:W-:Y:S01]  /*4960*/  @P5 IMAD.MOV.U32 R7, RZ, RZ, R14.reuse ;  /* 0x000000ffff075224 */ /* 0x100fe200078e000e */
[----:B------:R-:W-:Y:S01]  /*4970*/  ISETP.NE.AND P1, PT, R24, RZ, PT ;  /* 0x000000ff1800720c */ /* 0x000fe20003f25270 */
[----:B------:R-:W-:Y:S01]  /*4980*/  @!P5 IMAD.MOV.U32 R7, RZ, RZ, R14 ;  /* 0x000000ffff07d224 */ /* 0x000fe200078e000e */
[----:B------:R-:W-:-:S02]  /*4990*/  IADD3 R33, PT, PT, R32, R23, R33 ;  /* 0x0000001720217210 */ /* 0x000fc40007ffe021 */
[----:B------:R-:W-:Y:S02]  /*49a0*/  @P2 ISETP.NE.AND P5, PT, R2, 0x2, PT ;  /* 0x000000020200280c */ /* 0x000fe40003fa5270 */
[----:B------:R-:W-:Y:S02]  /*49b0*/  @P2 LOP3.LUT R3, R8, 0x20000000, RZ, 0xfc, !PT ;  /* 0x2000000008032812 */ /* 0x000fe400078efcff */
[----:B------:R-:W-:Y:S02]  /*49c0*/  IADD3 R11, PT, PT, R9, R11, R10 ;  /* 0x0000000b090b7210 */ /* 0x000fe40007ffe00a */
[----:B------:R-:W-:Y:S02]  /*49d0*/  IADD3 R33, PT, PT, R10, R33, R5 ;  /* 0x000000210a217210 */ /* 0x000fe40007ffe005 */
[----:B------:R-:W-:Y:S02]  /*49e0*/  @P2 SEL R5, R3, R8, !P5 ;  /* 0x0000000803052207 */ /* 0x000fe40006800000 */
[----:B------:R-:W-:-:S02]  /*49f0*/  @!P4 LOP3.LUT R8, R8, 0x20000000, RZ, 0xfc, !PT ;  /* 0x200000000808c812 */ /* 0x000fc400078efcff */
[C---:B------:R-:W-:Y:S01]  /*4a00*/  ISETP.NE.OR P5, PT, R11.reuse, 0x3, P1 ;  /* 0x000000030b00780c */ /* 0x040fe20000fa5670 */
[----:B------:R-:W-:Y:S01]  /*4a10*/  IMAD.MOV.U32 R2, RZ, RZ, RZ ;  /* 0x000000ffff027224 */ /* 0x000fe200078e00ff */
[----:B------:R-:W-:Y:S01]  /*4a20*/  @P1 LOP3.LUT R3, R11, 0xffffe, RZ, 0xc0, !PT ;  /* 0x000ffffe0b031812 */ /* 0x000fe200078ec0ff */
[----:B------:R-:W-:Y:S01]  /*4a30*/  @!P2 IMAD.MOV.U32 R5, RZ, RZ, R8 ;  /* 0x000000ffff05a224 */ /* 0x000fe200078e0008 */
[----:B--2---:R-:W-:Y:S02]  /*4a40*/  @!P6 LOP3.LUT R2, R6, 0x1, RZ, 0xc0, !PT ;  /* 0x000000010602e812 */ /* 0x004fe400078ec0ff */
[----:B------:R-:W-:Y:S02]  /*4a50*/  @P1 ISETP.NE.AND P4, PT, R3, 0x2, PT ;  /* 0x000000020300180c */ /* 0x000fe40003f85270 */
[----:B------:R-:W-:Y:S02]  /*4a60*/  IADD3 R33, PT, PT, R2, R33, R9 ;  /* 0x0000002102217210 */ /* 0x000fe40007ffe009 */
[----:B------:R-:W-:Y:S01]  /*4a70*/  @P1 LOP3.LUT R6, R5, 0x40000000, RZ, 0xfc, !PT ;  /* 0x4000000005061812 */ /* 0x000fe200078efcff */
[----:B------:R-:W0:Y:S03]  /*4a80*/  LDC.64 R2, c[0x0][0x388] ;  /* 0x0000e200ff027b82 */ /* 0x000e260000000a00 */
[----:B------:R-:W-:-:S02]  /*4a90*/  @P1 SEL R6, R6, R5, !P4 ;  /* 0x0000000506061207 */ /* 0x000fc40006000000 */
[----:B------:R-:W-:Y:S02]  /*4aa0*/  @!P5 LOP3.LUT R5, R5, 0x40000000, RZ, 0xfc, !PT ;  /* 0x400000000505d812 */ /* 0x000fe400078efcff */
[C---:B------:R-:W-:Y:S02]  /*4ab0*/  ISETP.NE.OR P6, PT, R33.reuse, 0x3, !P3 ;  /* 0x000000032100780c */ /* 0x040fe40005fc5670 */
[----:B------:R-:W-:Y:S01]  /*4ac0*/  @!P3 LOP3.LUT R4, R33, 0xfffffffe, RZ, 0xc0, !PT ;  /* 0xfffffffe2104b812 */ /* 0x000fe200078ec0ff */
[----:B------:R-:W-:-:S03]  /*4ad0*/  @!P1 IMAD.MOV.U32 R6, RZ, RZ, R5 ;  /* 0x000000ffff069224 */ /* 0x000fc600078e0005 */
[----:B------:R-:W-:Y:S02]  /*4ae0*/  @!P3 ISETP.NE.AND P0, PT, R4, 0x2, PT ;  /* 0x000000020400b80c */ /* 0x000fe40003f05270 */
[----:B------:R-:W-:-:S04]  /*4af0*/  @!P3 LOP3.LUT R5, R6, 0x80000000, RZ, 0xfc, !PT ;  /* 0x800000000605b812 */ /* 0x000fc800078efcff */
[----:B------:R-:W-:Y:S02]  /*4b00*/  @!P3 SEL R5, R5, R6, !P0 ;  /* 0x000000060505b207 */ /* 0x000fe40004000000 */
[----:B------:R-:W-:Y:S01]  /*4b10*/  @!P6 LOP3.LUT R6, R6, 0x80000000, RZ, 0xfc, !PT ;  /* 0x800000000606e812 */ /* 0x000fe200078efcff */
[--C-:B------:R-:W-:Y:S02]  /*4b20*/  @!P3 IMAD.MOV.U32 R4, RZ, RZ, R7.reuse ;  /* 0x000000ffff04b224 */ /* 0x100fe400078e0007 */
[----:B------:R-:W-:Y:S02]  /*4b30*/  @P3 IMAD.MOV.U32 R4, RZ, RZ, R7 ;  /* 0x000000ffff043224 */ /* 0x000fe400078e0007 */
[----:B------:R-:W-:Y:S02]  /*4b40*/  @P3 IMAD.MOV.U32 R5, RZ, RZ, R6 ;  /* 0x000000ffff053224 */ /* 0x000fe400078e0006 */
[----:B0-----:R-:W-:-:S05]  /*4b50*/  IMAD.WIDE R2, R0, 0x8, R2 ;  /* 0x0000000800027825 */ /* 0x001fca00078e0202 */
[----:B------:R-:W-:Y:S01]  /*4b60*/  STG.E.64 desc[UR6][R2.64], R4 ;  /* 0x0000000402007986 */ /* 0x000fe2000c101b06 */
[----:B------:R-:W-:Y:S05]  /*4b70*/  EXIT ;  /* 0x000000000000794d */ /* 0x000fea0003800000 */
.L_x_0:
[----:B------:R-:W-:-:S00]  /*4b80*/  BRA `(.L_x_0) ;  /* 0xfffffffc00fc7947 */ /* 0x000fc0000383ffff */
[----:B------:R-:W-:-:S00]  /*4b90*/  NOP ;  /* 0x0000000000007918 */ /* 0x000fc00000000000 */
        /* <DEDUP_REMOVED lines=14> */
.L_x_1:


//--------------------- .nv.shared.reserved.0     --------------------------
	.section	.nv.shared.reserved.0,"aw",@nobits
	.weak		__nv_reservedSMEM_offset_0_alias
	.size		__nv_reservedSMEM_offset_0_alias, 0, 64
	.other		__nv_reservedSMEM_offset_0_alias,@"STO_CUDA_RESERVED_SHARED STV_DEFAULT"
__nv_reservedSMEM_offset_0_alias:
	.zero		0
	.zero		64


//--------------------- .nv.constant0._Z19game_of_life_kernelPKmPmi --------------------------
	.section	.nv.constant0._Z19game_of_life_kernelPKmPmi,"a",@progbits
	.sectionflags	@""
	.align	4
.nv.constant0._Z19game_of_life_kernelPKmPmi:
	.zero		916


//--------------------- SYMBOLS --------------------------

	.type		.nv.reservedSmem.offset0,@object
	.size		.nv.reservedSmem.offset0,0x4
